//
// Generated by NVIDIA NVVM Compiler
//
// Compiler Build ID: CL-36424714
// Cuda compilation tools, release 13.0, V13.0.88
// Based on NVVM 20.0.0
//

.version 9.0
.target sm_100
.address_size 64

	// .globl	_Z12renderKernelPhiif
.global .align 4 .b8 __cudart_i2opi_f[24] = {65, 144, 67, 60, 153, 149, 98, 219, 192, 221, 52, 245, 209, 87, 39, 252, 41, 21, 68, 78, 110, 131, 249, 162};

.visible .entry _Z12renderKernelPhiif(
	.param .u64 .ptr .align 1 _Z12renderKernelPhiif_param_0,
	.param .u32 _Z12renderKernelPhiif_param_1,
	.param .u32 _Z12renderKernelPhiif_param_2,
	.param .f32 _Z12renderKernelPhiif_param_3
)
{
	.local .align 4 .b8 	__local_depot0[28];
	.reg .b64 	%SP;
	.reg .b64 	%SPL;
	.reg .pred 	%p<172>;
	.reg .b16 	%rs<2>;
	.reg .b32 	%r<704>;
	.reg .b32 	%f<851>;
	.reg .b64 	%rd<302>;
	.reg .b64 	%fd<33>;

	mov.u64 	%SPL, __local_depot0;
	ld.param.u32 	%r214, [_Z12renderKernelPhiif_param_1];
	ld.param.u32 	%r216, [_Z12renderKernelPhiif_param_2];
	add.u64 	%rd1, %SPL, 0;
	add.u64 	%rd2, %SPL, 0;
	add.u64 	%rd3, %SPL, 0;
	add.u64 	%rd4, %SPL, 0;
	mov.u32 	%r217, %ctaid.x;
	mov.u32 	%r218, %ntid.x;
	mov.u32 	%r219, %tid.x;
	mad.lo.s32 	%r1, %r217, %r218, %r219;
	mov.u32 	%r220, %ctaid.y;
	mov.u32 	%r221, %ntid.y;
	mov.u32 	%r222, %tid.y;
	mad.lo.s32 	%r223, %r220, %r221, %r222;
	setp.ge.s32 	%p1, %r1, %r214;
	setp.ge.s32 	%p2, %r223, %r216;
	or.pred  	%p3, %p1, %p2;
	@%p3 bra 	$L__BB0_158;
	ld.param.f32 	%f826, [_Z12renderKernelPhiif_param_3];
	ld.param.u32 	%r638, [_Z12renderKernelPhiif_param_1];
	cvt.rn.f32.s32 	%f156, %r638;
	cvt.rn.f32.u32 	%f157, %r216;
	div.rn.f32 	%f158, %f156, %f157;
	cvt.rn.f32.s32 	%f159, %r1;
	add.f32 	%f160, %f159, %f159;
	div.rn.f32 	%f161, %f160, %f156;
	add.f32 	%f162, %f161, 0fBF800000;
	mul.f32 	%f163, %f162, %f158;
	cvt.rn.f32.u32 	%f164, %r223;
	add.f32 	%f165, %f164, %f164;
	div.rn.f32 	%f166, %f165, %f157;
	add.f32 	%f167, %f166, 0fBF800000;
	mul.f32 	%f168, %f167, %f167;
	fma.rn.f32 	%f169, %f163, %f163, %f168;
	sqrt.rn.f32 	%f1, %f169;
	fma.rn.f32 	%f170, %f1, 0fBBBB989D, 0f3F000000;
	cvt.sat.f32.f32 	%f171, %f170;
	mov.f32 	%f172, 0f4B400001;
	mov.f32 	%f173, 0f437C0000;
	fma.rm.f32 	%f174, %f171, %f173, %f172;
	add.f32 	%f175, %f174, 0fCB40007F;
	neg.f32 	%f176, %f175;
	fma.rn.f32 	%f177, %f1, 0fBFB8AA3B, %f176;
	fma.rn.f32 	%f178, %f1, 0fB2A57060, %f177;
	mov.b32 	%r224, %f174;
	shl.b32 	%r225, %r224, 23;
	mov.b32 	%f179, %r225;
	ex2.approx.ftz.f32 	%f180, %f178;
	mul.f32 	%f2, %f180, %f179;
	mul.f32 	%f3, %f826, 0f3ECCCCCD;
	mul.f32 	%f181, %f163, 0f3FC00000;
	mul.f32 	%f182, %f167, 0f3FC00000;
	cvt.rmi.f32.f32 	%f183, %f181;
	sub.f32 	%f184, %f181, %f183;
	cvt.rmi.f32.f32 	%f185, %f182;
	sub.f32 	%f186, %f182, %f185;
	add.f32 	%f4, %f184, 0fBF000000;
	add.f32 	%f5, %f186, 0fBF000000;
	mul.f32 	%f187, %f5, %f5;
	fma.rn.f32 	%f188, %f4, %f4, %f187;
	sqrt.rn.f32 	%f6, %f188;
	add.f32 	%f189, %f1, 0f00000000;
	add.f32 	%f190, %f3, %f189;
	add.f32 	%f191, %f190, 0f3E86A7F0;
	mul.f32 	%f7, %f191, 0f40C90FD0;
	mul.f32 	%f192, %f7, 0f3F22F983;
	cvt.rni.s32.f32 	%r643, %f192;
	cvt.rn.f32.s32 	%f193, %r643;
	fma.rn.f32 	%f194, %f193, 0fBFC90FDA, %f7;
	fma.rn.f32 	%f195, %f193, 0fB3A22168, %f194;
	fma.rn.f32 	%f831, %f193, 0fA7C234C5, %f195;
	abs.f32 	%f9, %f7;
	setp.ltu.f32 	%p4, %f9, 0f47CE4780;
	@%p4 bra 	$L__BB0_9;
	setp.neu.f32 	%p5, %f9, 0f7F800000;
	@%p5 bra 	$L__BB0_4;
	mov.f32 	%f198, 0f00000000;
	mul.rn.f32 	%f831, %f7, %f198;
	mov.b32 	%r643, 0;
	bra.uni 	$L__BB0_9;
$L__BB0_4:
	mov.b32 	%r4, %f7;
	mov.b64 	%rd256, 0;
	mov.b32 	%r640, 0;
	mov.u64 	%rd254, __cudart_i2opi_f;
	shl.b32 	%r228, %r4, 8;
	or.b32  	%r229, %r228, -2147483648;
	mov.u64 	%rd255, %rd4;
$L__BB0_5:
	.pragma "nounroll";
	ld.global.nc.u32 	%r227, [%rd254];
	mad.wide.u32 	%rd124, %r227, %r229, %rd256;
	shr.u64 	%rd256, %rd124, 32;
	st.local.u32 	[%rd255], %rd124;
	add.s32 	%r640, %r640, 1;
	add.s64 	%rd255, %rd255, 4;
	add.s64 	%rd254, %rd254, 4;
	setp.ne.s32 	%p6, %r640, 6;
	@%p6 bra 	$L__BB0_5;
	shr.u32 	%r230, %r4, 23;
	st.local.u32 	[%rd4+24], %rd256;
	and.b32  	%r7, %r230, 31;
	and.b32  	%r231, %r230, 224;
	add.s32 	%r232, %r231, -128;
	shr.u32 	%r233, %r232, 5;
	mul.wide.u32 	%rd125, %r233, 4;
	sub.s64 	%rd11, %rd4, %rd125;
	ld.local.u32 	%r641, [%rd11+24];
	ld.local.u32 	%r642, [%rd11+20];
	setp.eq.s32 	%p7, %r7, 0;
	@%p7 bra 	$L__BB0_8;
	shf.l.wrap.b32 	%r641, %r642, %r641, %r7;
	ld.local.u32 	%r234, [%rd11+16];
	shf.l.wrap.b32 	%r642, %r234, %r642, %r7;
$L__BB0_8:
	shr.u32 	%r235, %r641, 30;
	shf.l.wrap.b32 	%r236, %r642, %r641, 2;
	shl.b32 	%r237, %r642, 2;
	shr.u32 	%r238, %r236, 31;
	add.s32 	%r239, %r238, %r235;
	neg.s32 	%r240, %r239;
	setp.lt.s32 	%p8, %r4, 0;
	selp.b32 	%r643, %r240, %r239, %p8;
	xor.b32  	%r241, %r236, %r4;
	shr.s32 	%r242, %r236, 31;
	xor.b32  	%r243, %r242, %r236;
	xor.b32  	%r244, %r242, %r237;
	cvt.u64.u32 	%rd126, %r243;
	shl.b64 	%rd127, %rd126, 32;
	cvt.u64.u32 	%rd128, %r244;
	or.b64  	%rd129, %rd127, %rd128;
	cvt.rn.f64.s64 	%fd1, %rd129;
	mul.f64 	%fd2, %fd1, 0d3BF921FB54442D19;
	cvt.rn.f32.f64 	%f196, %fd2;
	neg.f32 	%f197, %f196;
	setp.lt.s32 	%p9, %r241, 0;
	selp.f32 	%f831, %f197, %f196, %p9;
$L__BB0_9:
	add.s32 	%r246, %r643, 1;
	mul.rn.f32 	%f199, %f831, %f831;
	and.b32  	%r247, %r643, 1;
	setp.eq.b32 	%p10, %r247, 1;
	selp.f32 	%f200, %f831, 0f3F800000, %p10;
	fma.rn.f32 	%f201, %f199, %f200, 0f00000000;
	fma.rn.f32 	%f202, %f199, 0f37CBAC00, 0fBAB607ED;
	selp.f32 	%f203, 0fB94D4153, %f202, %p10;
	selp.f32 	%f204, 0f3C0885E4, 0f3D2AAABB, %p10;
	fma.rn.f32 	%f205, %f203, %f199, %f204;
	selp.f32 	%f206, 0fBE2AAAA8, 0fBEFFFFFF, %p10;
	fma.rn.f32 	%f207, %f205, %f199, %f206;
	fma.rn.f32 	%f208, %f207, %f201, %f200;
	and.b32  	%r248, %r246, 2;
	setp.eq.s32 	%p11, %r248, 0;
	mov.f32 	%f209, 0f00000000;
	sub.f32 	%f210, %f209, %f208;
	selp.f32 	%f211, %f208, %f210, %p11;
	fma.rn.f32 	%f13, %f211, 0f3F000000, 0f3F000000;
	add.f32 	%f214, %f190, 0f3ED4FDF4;
	mul.f32 	%f14, %f214, 0f40C90FD0;
	mul.f32 	%f215, %f14, 0f3F22F983;
	cvt.rni.s32.f32 	%r647, %f215;
	cvt.rn.f32.s32 	%f216, %r647;
	fma.rn.f32 	%f217, %f216, 0fBFC90FDA, %f14;
	fma.rn.f32 	%f218, %f216, 0fB3A22168, %f217;
	fma.rn.f32 	%f832, %f216, 0fA7C234C5, %f218;
	abs.f32 	%f16, %f14;
	setp.ltu.f32 	%p12, %f16, 0f47CE4780;
	@%p12 bra 	$L__BB0_17;
	setp.neu.f32 	%p13, %f16, 0f7F800000;
	@%p13 bra 	$L__BB0_12;
	mov.f32 	%f221, 0f00000000;
	mul.rn.f32 	%f832, %f14, %f221;
	mov.b32 	%r647, 0;
	bra.uni 	$L__BB0_17;
$L__BB0_12:
	mov.b32 	%r17, %f14;
	mov.b64 	%rd259, 0;
	mov.b32 	%r644, 0;
	mov.u64 	%rd257, __cudart_i2opi_f;
	shl.b32 	%r251, %r17, 8;
	or.b32  	%r252, %r251, -2147483648;
	mov.u64 	%rd258, %rd3;
$L__BB0_13:
	.pragma "nounroll";
	ld.global.nc.u32 	%r250, [%rd257];
	mad.wide.u32 	%rd132, %r250, %r252, %rd259;
	shr.u64 	%rd259, %rd132, 32;
	st.local.u32 	[%rd258], %rd132;
	add.s32 	%r644, %r644, 1;
	add.s64 	%rd258, %rd258, 4;
	add.s64 	%rd257, %rd257, 4;
	setp.ne.s32 	%p14, %r644, 6;
	@%p14 bra 	$L__BB0_13;
	shr.u32 	%r253, %r17, 23;
	st.local.u32 	[%rd3+24], %rd259;
	and.b32  	%r20, %r253, 31;
	and.b32  	%r254, %r253, 224;
	add.s32 	%r255, %r254, -128;
	shr.u32 	%r256, %r255, 5;
	mul.wide.u32 	%rd133, %r256, 4;
	sub.s64 	%rd18, %rd3, %rd133;
	ld.local.u32 	%r645, [%rd18+24];
	ld.local.u32 	%r646, [%rd18+20];
	setp.eq.s32 	%p15, %r20, 0;
	@%p15 bra 	$L__BB0_16;
	shf.l.wrap.b32 	%r645, %r646, %r645, %r20;
	ld.local.u32 	%r257, [%rd18+16];
	shf.l.wrap.b32 	%r646, %r257, %r646, %r20;
$L__BB0_16:
	shr.u32 	%r258, %r645, 30;
	shf.l.wrap.b32 	%r259, %r646, %r645, 2;
	shl.b32 	%r260, %r646, 2;
	shr.u32 	%r261, %r259, 31;
	add.s32 	%r262, %r261, %r258;
	neg.s32 	%r263, %r262;
	setp.lt.s32 	%p16, %r17, 0;
	selp.b32 	%r647, %r263, %r262, %p16;
	xor.b32  	%r264, %r259, %r17;
	shr.s32 	%r265, %r259, 31;
	xor.b32  	%r266, %r265, %r259;
	xor.b32  	%r267, %r265, %r260;
	cvt.u64.u32 	%rd134, %r266;
	shl.b64 	%rd135, %rd134, 32;
	cvt.u64.u32 	%rd136, %r267;
	or.b64  	%rd137, %rd135, %rd136;
	cvt.rn.f64.s64 	%fd3, %rd137;
	mul.f64 	%fd4, %fd3, 0d3BF921FB54442D19;
	cvt.rn.f32.f64 	%f219, %fd4;
	neg.f32 	%f220, %f219;
	setp.lt.s32 	%p17, %r264, 0;
	selp.f32 	%f832, %f220, %f219, %p17;
$L__BB0_17:
	add.s32 	%r269, %r647, 1;
	mul.rn.f32 	%f222, %f832, %f832;
	and.b32  	%r270, %r647, 1;
	setp.eq.b32 	%p18, %r270, 1;
	selp.f32 	%f223, %f832, 0f3F800000, %p18;
	fma.rn.f32 	%f224, %f222, %f223, 0f00000000;
	fma.rn.f32 	%f225, %f222, 0f37CBAC00, 0fBAB607ED;
	selp.f32 	%f226, 0fB94D4153, %f225, %p18;
	selp.f32 	%f227, 0f3C0885E4, 0f3D2AAABB, %p18;
	fma.rn.f32 	%f228, %f226, %f222, %f227;
	selp.f32 	%f229, 0fBE2AAAA8, 0fBEFFFFFF, %p18;
	fma.rn.f32 	%f230, %f228, %f222, %f229;
	fma.rn.f32 	%f231, %f230, %f224, %f223;
	and.b32  	%r271, %r269, 2;
	setp.eq.s32 	%p19, %r271, 0;
	mov.f32 	%f232, 0f00000000;
	sub.f32 	%f233, %f232, %f231;
	selp.f32 	%f234, %f231, %f233, %p19;
	fma.rn.f32 	%f20, %f234, 0f3F000000, 0f3F000000;
	add.f32 	%f237, %f190, 0f3F0E978D;
	mul.f32 	%f21, %f237, 0f40C90FD0;
	mul.f32 	%f238, %f21, 0f3F22F983;
	cvt.rni.s32.f32 	%r651, %f238;
	cvt.rn.f32.s32 	%f239, %r651;
	fma.rn.f32 	%f240, %f239, 0fBFC90FDA, %f21;
	fma.rn.f32 	%f241, %f239, 0fB3A22168, %f240;
	fma.rn.f32 	%f833, %f239, 0fA7C234C5, %f241;
	abs.f32 	%f23, %f21;
	setp.ltu.f32 	%p20, %f23, 0f47CE4780;
	@%p20 bra 	$L__BB0_25;
	setp.neu.f32 	%p21, %f23, 0f7F800000;
	@%p21 bra 	$L__BB0_20;
	mov.f32 	%f244, 0f00000000;
	mul.rn.f32 	%f833, %f21, %f244;
	mov.b32 	%r651, 0;
	bra.uni 	$L__BB0_25;
$L__BB0_20:
	mov.b32 	%r30, %f21;
	mov.b64 	%rd262, 0;
	mov.b32 	%r648, 0;
	mov.u64 	%rd260, __cudart_i2opi_f;
	shl.b32 	%r274, %r30, 8;
	or.b32  	%r275, %r274, -2147483648;
	mov.u64 	%rd261, %rd2;
$L__BB0_21:
	.pragma "nounroll";
	ld.global.nc.u32 	%r273, [%rd260];
	mad.wide.u32 	%rd140, %r273, %r275, %rd262;
	shr.u64 	%rd262, %rd140, 32;
	st.local.u32 	[%rd261], %rd140;
	add.s32 	%r648, %r648, 1;
	add.s64 	%rd261, %rd261, 4;
	add.s64 	%rd260, %rd260, 4;
	setp.ne.s32 	%p22, %r648, 6;
	@%p22 bra 	$L__BB0_21;
	shr.u32 	%r276, %r30, 23;
	st.local.u32 	[%rd2+24], %rd262;
	and.b32  	%r33, %r276, 31;
	and.b32  	%r277, %r276, 224;
	add.s32 	%r278, %r277, -128;
	shr.u32 	%r279, %r278, 5;
	mul.wide.u32 	%rd141, %r279, 4;
	sub.s64 	%rd25, %rd2, %rd141;
	ld.local.u32 	%r649, [%rd25+24];
	ld.local.u32 	%r650, [%rd25+20];
	setp.eq.s32 	%p23, %r33, 0;
	@%p23 bra 	$L__BB0_24;
	shf.l.wrap.b32 	%r649, %r650, %r649, %r33;
	ld.local.u32 	%r280, [%rd25+16];
	shf.l.wrap.b32 	%r650, %r280, %r650, %r33;
$L__BB0_24:
	shr.u32 	%r281, %r649, 30;
	shf.l.wrap.b32 	%r282, %r650, %r649, 2;
	shl.b32 	%r283, %r650, 2;
	shr.u32 	%r284, %r282, 31;
	add.s32 	%r285, %r284, %r281;
	neg.s32 	%r286, %r285;
	setp.lt.s32 	%p24, %r30, 0;
	selp.b32 	%r651, %r286, %r285, %p24;
	xor.b32  	%r287, %r282, %r30;
	shr.s32 	%r288, %r282, 31;
	xor.b32  	%r289, %r288, %r282;
	xor.b32  	%r290, %r288, %r283;
	cvt.u64.u32 	%rd142, %r289;
	shl.b64 	%rd143, %rd142, 32;
	cvt.u64.u32 	%rd144, %r290;
	or.b64  	%rd145, %rd143, %rd144;
	cvt.rn.f64.s64 	%fd5, %rd145;
	mul.f64 	%fd6, %fd5, 0d3BF921FB54442D19;
	cvt.rn.f32.f64 	%f242, %fd6;
	neg.f32 	%f243, %f242;
	setp.lt.s32 	%p25, %r287, 0;
	selp.f32 	%f833, %f243, %f242, %p25;
$L__BB0_25:
	ld.param.f32 	%f827, [_Z12renderKernelPhiif_param_3];
	add.s32 	%r292, %r651, 1;
	mul.rn.f32 	%f245, %f833, %f833;
	and.b32  	%r293, %r651, 1;
	setp.eq.b32 	%p26, %r293, 1;
	selp.f32 	%f246, %f833, 0f3F800000, %p26;
	fma.rn.f32 	%f247, %f245, %f246, 0f00000000;
	fma.rn.f32 	%f248, %f245, 0f37CBAC00, 0fBAB607ED;
	selp.f32 	%f249, 0fB94D4153, %f248, %p26;
	selp.f32 	%f250, 0f3C0885E4, 0f3D2AAABB, %p26;
	fma.rn.f32 	%f251, %f249, %f245, %f250;
	selp.f32 	%f252, 0fBE2AAAA8, 0fBEFFFFFF, %p26;
	fma.rn.f32 	%f253, %f251, %f245, %f252;
	fma.rn.f32 	%f254, %f253, %f247, %f246;
	and.b32  	%r294, %r292, 2;
	setp.eq.s32 	%p27, %r294, 0;
	mov.f32 	%f255, 0f00000000;
	sub.f32 	%f256, %f255, %f254;
	selp.f32 	%f257, %f254, %f256, %p27;
	fma.rn.f32 	%f27, %f257, 0f3F000000, 0f3F000000;
	mul.f32 	%f258, %f6, %f2;
	fma.rn.f32 	%f28, %f258, 0f41000000, %f827;
	mul.f32 	%f259, %f28, 0f3F22F983;
	cvt.rni.s32.f32 	%r655, %f259;
	cvt.rn.f32.s32 	%f260, %r655;
	fma.rn.f32 	%f261, %f260, 0fBFC90FDA, %f28;
	fma.rn.f32 	%f262, %f260, 0fB3A22168, %f261;
	fma.rn.f32 	%f834, %f260, 0fA7C234C5, %f262;
	abs.f32 	%f30, %f28;
	setp.ltu.f32 	%p28, %f30, 0f47CE4780;
	@%p28 bra 	$L__BB0_33;
	setp.neu.f32 	%p29, %f30, 0f7F800000;
	@%p29 bra 	$L__BB0_28;
	mov.f32 	%f265, 0f00000000;
	mul.rn.f32 	%f834, %f28, %f265;
	mov.b32 	%r655, 0;
	bra.uni 	$L__BB0_33;
$L__BB0_28:
	mov.b32 	%r43, %f28;
	mov.b64 	%rd265, 0;
	mov.b32 	%r652, 0;
	mov.u64 	%rd263, __cudart_i2opi_f;
	shl.b32 	%r297, %r43, 8;
	or.b32  	%r298, %r297, -2147483648;
	mov.u64 	%rd264, %rd1;
$L__BB0_29:
	.pragma "nounroll";
	ld.global.nc.u32 	%r296, [%rd263];
	mad.wide.u32 	%rd148, %r296, %r298, %rd265;
	shr.u64 	%rd265, %rd148, 32;
	st.local.u32 	[%rd264], %rd148;
	add.s32 	%r652, %r652, 1;
	add.s64 	%rd264, %rd264, 4;
	add.s64 	%rd263, %rd263, 4;
	setp.ne.s32 	%p30, %r652, 6;
	@%p30 bra 	$L__BB0_29;
	shr.u32 	%r299, %r43, 23;
	st.local.u32 	[%rd1+24], %rd265;
	and.b32  	%r46, %r299, 31;
	and.b32  	%r300, %r299, 224;
	add.s32 	%r301, %r300, -128;
	shr.u32 	%r302, %r301, 5;
	mul.wide.u32 	%rd149, %r302, 4;
	sub.s64 	%rd32, %rd1, %rd149;
	ld.local.u32 	%r653, [%rd32+24];
	ld.local.u32 	%r654, [%rd32+20];
	setp.eq.s32 	%p31, %r46, 0;
	@%p31 bra 	$L__BB0_32;
	shf.l.wrap.b32 	%r653, %r654, %r653, %r46;
	ld.local.u32 	%r303, [%rd32+16];
	shf.l.wrap.b32 	%r654, %r303, %r654, %r46;
$L__BB0_32:
	shr.u32 	%r304, %r653, 30;
	shf.l.wrap.b32 	%r305, %r654, %r653, 2;
	shl.b32 	%r306, %r654, 2;
	shr.u32 	%r307, %r305, 31;
	add.s32 	%r308, %r307, %r304;
	neg.s32 	%r309, %r308;
	setp.lt.s32 	%p32, %r43, 0;
	selp.b32 	%r655, %r309, %r308, %p32;
	xor.b32  	%r310, %r305, %r43;
	shr.s32 	%r311, %r305, 31;
	xor.b32  	%r312, %r311, %r305;
	xor.b32  	%r313, %r311, %r306;
	cvt.u64.u32 	%rd150, %r312;
	shl.b64 	%rd151, %rd150, 32;
	cvt.u64.u32 	%rd152, %r313;
	or.b64  	%rd153, %rd151, %rd152;
	cvt.rn.f64.s64 	%fd7, %rd153;
	mul.f64 	%fd8, %fd7, 0d3BF921FB54442D19;
	cvt.rn.f32.f64 	%f263, %fd8;
	neg.f32 	%f264, %f263;
	setp.lt.s32 	%p33, %r310, 0;
	selp.f32 	%f834, %f264, %f263, %p33;
$L__BB0_33:
	mul.rn.f32 	%f267, %f834, %f834;
	and.b32  	%r315, %r655, 1;
	setp.eq.b32 	%p34, %r315, 1;
	selp.f32 	%f268, 0f3F800000, %f834, %p34;
	fma.rn.f32 	%f269, %f267, %f268, 0f00000000;
	fma.rn.f32 	%f270, %f267, 0f37CBAC00, 0fBAB607ED;
	selp.f32 	%f271, %f270, 0fB94D4153, %p34;
	selp.f32 	%f272, 0f3D2AAABB, 0f3C0885E4, %p34;
	fma.rn.f32 	%f273, %f271, %f267, %f272;
	selp.f32 	%f274, 0fBEFFFFFF, 0fBE2AAAA8, %p34;
	fma.rn.f32 	%f275, %f273, %f267, %f274;
	fma.rn.f32 	%f276, %f275, %f269, %f268;
	and.b32  	%r316, %r655, 2;
	setp.eq.s32 	%p35, %r316, 0;
	mov.f32 	%f277, 0f00000000;
	sub.f32 	%f278, %f277, %f276;
	selp.f32 	%f279, %f276, %f278, %p35;
	mul.f32 	%f280, %f279, 0f3E000000;
	abs.f32 	%f281, %f280;
	mov.f32 	%f282, 0f3C23D70A;
	div.rn.f32 	%f34, %f282, %f281;
	abs.f32 	%f35, %f34;
	setp.eq.f32 	%p36, %f34, 0f3F800000;
	mov.f32 	%f835, 0f3F800000;
	@%p36 bra 	$L__BB0_40;
	setp.num.f32 	%p37, %f35, %f35;
	@%p37 bra 	$L__BB0_36;
	mov.f32 	%f339, 0f3F99999A;
	add.rn.f32 	%f835, %f34, %f339;
	bra.uni 	$L__BB0_40;
$L__BB0_36:
	setp.neu.f32 	%p38, %f34, 0f00000000;
	setp.neu.f32 	%p39, %f35, 0f7F800000;
	and.pred  	%p40, %p38, %p39;
	@%p40 bra 	$L__BB0_38;
	add.f32 	%f338, %f34, %f34;
	mov.b32 	%r326, %f338;
	and.b32  	%r327, %r326, 2147483647;
	mov.b32 	%f835, %r327;
	bra.uni 	$L__BB0_40;
$L__BB0_38:
	setp.lt.f32 	%p41, %f35, 0f00800000;
	mul.f32 	%f283, %f35, 0f4B800000;
	selp.f32 	%f284, %f283, %f35, %p41;
	mov.b32 	%r317, %f284;
	add.s32 	%r318, %r317, -1060439283;
	and.b32  	%r319, %r318, -8388608;
	sub.s32 	%r320, %r317, %r319;
	mov.b32 	%f285, %r320;
	cvt.rn.f32.s32 	%f286, %r319;
	selp.f32 	%f287, 0fC1C00000, 0f00000000, %p41;
	fma.rn.f32 	%f288, %f286, 0f34000000, %f287;
	add.f32 	%f289, %f285, 0fBF800000;
	add.f32 	%f290, %f285, 0f3F800000;
	rcp.approx.ftz.f32 	%f291, %f290;
	add.f32 	%f292, %f289, %f289;
	mul.f32 	%f293, %f292, %f291;
	mul.f32 	%f294, %f293, %f293;
	neg.f32 	%f295, %f293;
	sub.f32 	%f296, %f289, %f293;
	add.f32 	%f297, %f296, %f296;
	fma.rn.f32 	%f298, %f295, %f289, %f297;
	mul.rn.f32 	%f299, %f291, %f298;
	fma.rn.f32 	%f300, %f294, 0f3A2C32E4, 0f3B52E7DB;
	fma.rn.f32 	%f301, %f300, %f294, 0f3C93BB73;
	fma.rn.f32 	%f302, %f301, %f294, 0f3DF6384F;
	mul.rn.f32 	%f303, %f302, %f294;
	fma.rn.f32 	%f304, %f293, 0f3FB8AA3B, %f288;
	mul.f32 	%f305, %f303, 0f40400000;
	sub.f32 	%f306, %f288, %f304;
	fma.rn.f32 	%f307, %f293, 0f3FB8AA3B, %f306;
	fma.rn.f32 	%f308, %f299, 0f3FB8AA3B, %f307;
	fma.rn.f32 	%f309, %f293, 0f32A55E34, %f308;
	fma.rn.f32 	%f310, %f305, %f299, %f309;
	fma.rn.f32 	%f311, %f303, %f293, %f310;
	add.rn.f32 	%f312, %f304, %f311;
	mov.f32 	%f313, 0f3F99999A;
	mul.rn.f32 	%f314, %f312, %f313;
	cvt.rni.f32.f32 	%f315, %f314;
	sub.f32 	%f316, %f314, %f315;
	neg.f32 	%f317, %f314;
	fma.rn.f32 	%f318, %f312, 0f3F99999A, %f317;
	neg.f32 	%f319, %f304;
	add.rn.f32 	%f320, %f312, %f319;
	neg.f32 	%f321, %f320;
	add.rn.f32 	%f322, %f311, %f321;
	fma.rn.f32 	%f323, %f322, 0f3F99999A, %f318;
	add.f32 	%f324, %f316, %f323;
	setp.gt.f32 	%p42, %f315, 0f00000000;
	selp.b32 	%r321, 0, -2097152000, %p42;
	setp.geu.f32 	%p43, %f34, 0f00000000;
	setp.lt.f32 	%p44, %f314, 0f00000000;
	selp.f32 	%f325, 0f00000000, 0f7F800000, %p44;
	abs.f32 	%f326, %f314;
	setp.gt.f32 	%p45, %f326, 0f43180000;
	cvt.rzi.s32.f32 	%r322, %f315;
	shl.b32 	%r323, %r322, 23;
	sub.s32 	%r324, %r323, %r321;
	mov.b32 	%f327, %r324;
	add.s32 	%r325, %r321, 2130706432;
	mov.b32 	%f328, %r325;
	fma.rn.f32 	%f329, %f324, 0f391FCB8E, 0f3AAF85ED;
	fma.rn.f32 	%f330, %f329, %f324, 0f3C1D9856;
	fma.rn.f32 	%f331, %f330, %f324, 0f3D6357BB;
	fma.rn.f32 	%f332, %f331, %f324, 0f3E75FDEC;
	fma.rn.f32 	%f333, %f332, %f324, 0f3F317218;
	fma.rn.f32 	%f334, %f333, %f324, 0f3F800000;
	mul.f32 	%f335, %f334, %f328;
	mul.f32 	%f336, %f335, %f327;
	selp.f32 	%f835, %f325, %f336, %p45;
	@%p43 bra 	$L__BB0_40;
	mov.f32 	%f835, 0f7FFFFFFF;
$L__BB0_40:
	fma.rn.f32 	%f40, %f13, %f835, 0f00000000;
	fma.rn.f32 	%f41, %f20, %f835, 0f00000000;
	fma.rn.f32 	%f42, %f27, %f835, 0f00000000;
	mul.f32 	%f340, %f4, 0f3FC00000;
	mul.f32 	%f341, %f5, 0f3FC00000;
	cvt.rmi.f32.f32 	%f342, %f340;
	sub.f32 	%f343, %f340, %f342;
	cvt.rmi.f32.f32 	%f344, %f341;
	sub.f32 	%f345, %f341, %f344;
	add.f32 	%f43, %f343, 0fBF000000;
	add.f32 	%f44, %f345, 0fBF000000;
	mul.f32 	%f346, %f44, %f44;
	fma.rn.f32 	%f347, %f43, %f43, %f346;
	sqrt.rn.f32 	%f45, %f347;
	add.f32 	%f348, %f1, 0f3ECCCCCD;
	add.f32 	%f349, %f3, %f348;
	add.f32 	%f350, %f349, 0f3E86A7F0;
	mul.f32 	%f46, %f350, 0f40C90FD0;
	mul.f32 	%f351, %f46, 0f3F22F983;
	cvt.rni.s32.f32 	%r659, %f351;
	cvt.rn.f32.s32 	%f352, %r659;
	fma.rn.f32 	%f353, %f352, 0fBFC90FDA, %f46;
	fma.rn.f32 	%f354, %f352, 0fB3A22168, %f353;
	fma.rn.f32 	%f836, %f352, 0fA7C234C5, %f354;
	abs.f32 	%f48, %f46;
	setp.ltu.f32 	%p46, %f48, 0f47CE4780;
	@%p46 bra 	$L__BB0_48;
	setp.eq.f32 	%p47, %f48, 0f7F800000;
	@%p47 bra 	$L__BB0_47;
	mov.b32 	%r56, %f46;
	mov.b64 	%rd268, 0;
	mov.b32 	%r656, 0;
	mov.u64 	%rd266, __cudart_i2opi_f;
	shl.b32 	%r330, %r56, 8;
	or.b32  	%r331, %r330, -2147483648;
	mov.u64 	%rd267, %rd4;
$L__BB0_43:
	.pragma "nounroll";
	ld.global.nc.u32 	%r329, [%rd266];
	mad.wide.u32 	%rd156, %r329, %r331, %rd268;
	shr.u64 	%rd268, %rd156, 32;
	st.local.u32 	[%rd267], %rd156;
	add.s32 	%r656, %r656, 1;
	add.s64 	%rd267, %rd267, 4;
	add.s64 	%rd266, %rd266, 4;
	setp.ne.s32 	%p48, %r656, 6;
	@%p48 bra 	$L__BB0_43;
	shr.u32 	%r332, %r56, 23;
	st.local.u32 	[%rd4+24], %rd268;
	and.b32  	%r59, %r332, 31;
	and.b32  	%r333, %r332, 224;
	add.s32 	%r334, %r333, -128;
	shr.u32 	%r335, %r334, 5;
	mul.wide.u32 	%rd157, %r335, 4;
	sub.s64 	%rd39, %rd4, %rd157;
	ld.local.u32 	%r657, [%rd39+24];
	ld.local.u32 	%r658, [%rd39+20];
	setp.eq.s32 	%p49, %r59, 0;
	@%p49 bra 	$L__BB0_46;
	shf.l.wrap.b32 	%r657, %r658, %r657, %r59;
	ld.local.u32 	%r336, [%rd39+16];
	shf.l.wrap.b32 	%r658, %r336, %r658, %r59;
$L__BB0_46:
	shr.u32 	%r337, %r657, 30;
	shf.l.wrap.b32 	%r338, %r658, %r657, 2;
	shl.b32 	%r339, %r658, 2;
	shr.u32 	%r340, %r338, 31;
	add.s32 	%r341, %r340, %r337;
	neg.s32 	%r342, %r341;
	setp.lt.s32 	%p50, %r56, 0;
	selp.b32 	%r659, %r342, %r341, %p50;
	xor.b32  	%r343, %r338, %r56;
	shr.s32 	%r344, %r338, 31;
	xor.b32  	%r345, %r344, %r338;
	xor.b32  	%r346, %r344, %r339;
	cvt.u64.u32 	%rd158, %r345;
	shl.b64 	%rd159, %rd158, 32;
	cvt.u64.u32 	%rd160, %r346;
	or.b64  	%rd161, %rd159, %rd160;
	cvt.rn.f64.s64 	%fd9, %rd161;
	mul.f64 	%fd10, %fd9, 0d3BF921FB54442D19;
	cvt.rn.f32.f64 	%f355, %fd10;
	neg.f32 	%f356, %f355;
	setp.lt.s32 	%p51, %r343, 0;
	selp.f32 	%f836, %f356, %f355, %p51;
	bra.uni 	$L__BB0_48;
$L__BB0_47:
	mov.f32 	%f357, 0f00000000;
	mul.rn.f32 	%f836, %f46, %f357;
	mov.b32 	%r659, 0;
$L__BB0_48:
	add.s32 	%r348, %r659, 1;
	mul.rn.f32 	%f358, %f836, %f836;
	and.b32  	%r349, %r659, 1;
	setp.eq.b32 	%p52, %r349, 1;
	selp.f32 	%f359, %f836, 0f3F800000, %p52;
	fma.rn.f32 	%f360, %f358, %f359, 0f00000000;
	fma.rn.f32 	%f361, %f358, 0f37CBAC00, 0fBAB607ED;
	selp.f32 	%f362, 0fB94D4153, %f361, %p52;
	selp.f32 	%f363, 0f3C0885E4, 0f3D2AAABB, %p52;
	fma.rn.f32 	%f364, %f362, %f358, %f363;
	selp.f32 	%f365, 0fBE2AAAA8, 0fBEFFFFFF, %p52;
	fma.rn.f32 	%f366, %f364, %f358, %f365;
	fma.rn.f32 	%f367, %f366, %f360, %f359;
	and.b32  	%r350, %r348, 2;
	setp.eq.s32 	%p53, %r350, 0;
	mov.f32 	%f368, 0f00000000;
	sub.f32 	%f369, %f368, %f367;
	selp.f32 	%f370, %f367, %f369, %p53;
	fma.rn.f32 	%f52, %f370, 0f3F000000, 0f3F000000;
	add.f32 	%f371, %f1, 0f3ECCCCCD;
	add.f32 	%f372, %f3, %f371;
	add.f32 	%f373, %f372, 0f3ED4FDF4;
	mul.f32 	%f53, %f373, 0f40C90FD0;
	mul.f32 	%f374, %f53, 0f3F22F983;
	cvt.rni.s32.f32 	%r663, %f374;
	cvt.rn.f32.s32 	%f375, %r663;
	fma.rn.f32 	%f376, %f375, 0fBFC90FDA, %f53;
	fma.rn.f32 	%f377, %f375, 0fB3A22168, %f376;
	fma.rn.f32 	%f837, %f375, 0fA7C234C5, %f377;
	abs.f32 	%f55, %f53;
	setp.ltu.f32 	%p54, %f55, 0f47CE4780;
	@%p54 bra 	$L__BB0_56;
	setp.eq.f32 	%p55, %f55, 0f7F800000;
	@%p55 bra 	$L__BB0_55;
	mov.b32 	%r69, %f53;
	mov.b64 	%rd271, 0;
	mov.b32 	%r660, 0;
	mov.u64 	%rd269, __cudart_i2opi_f;
	shl.b32 	%r353, %r69, 8;
	or.b32  	%r354, %r353, -2147483648;
	mov.u64 	%rd270, %rd3;
$L__BB0_51:
	.pragma "nounroll";
	ld.global.nc.u32 	%r352, [%rd269];
	mad.wide.u32 	%rd164, %r352, %r354, %rd271;
	shr.u64 	%rd271, %rd164, 32;
	st.local.u32 	[%rd270], %rd164;
	add.s32 	%r660, %r660, 1;
	add.s64 	%rd270, %rd270, 4;
	add.s64 	%rd269, %rd269, 4;
	setp.ne.s32 	%p56, %r660, 6;
	@%p56 bra 	$L__BB0_51;
	shr.u32 	%r355, %r69, 23;
	st.local.u32 	[%rd3+24], %rd271;
	and.b32  	%r72, %r355, 31;
	and.b32  	%r356, %r355, 224;
	add.s32 	%r357, %r356, -128;
	shr.u32 	%r358, %r357, 5;
	mul.wide.u32 	%rd165, %r358, 4;
	sub.s64 	%rd46, %rd3, %rd165;
	ld.local.u32 	%r661, [%rd46+24];
	ld.local.u32 	%r662, [%rd46+20];
	setp.eq.s32 	%p57, %r72, 0;
	@%p57 bra 	$L__BB0_54;
	shf.l.wrap.b32 	%r661, %r662, %r661, %r72;
	ld.local.u32 	%r359, [%rd46+16];
	shf.l.wrap.b32 	%r662, %r359, %r662, %r72;
$L__BB0_54:
	shr.u32 	%r360, %r661, 30;
	shf.l.wrap.b32 	%r361, %r662, %r661, 2;
	shl.b32 	%r362, %r662, 2;
	shr.u32 	%r363, %r361, 31;
	add.s32 	%r364, %r363, %r360;
	neg.s32 	%r365, %r364;
	setp.lt.s32 	%p58, %r69, 0;
	selp.b32 	%r663, %r365, %r364, %p58;
	xor.b32  	%r366, %r361, %r69;
	shr.s32 	%r367, %r361, 31;
	xor.b32  	%r368, %r367, %r361;
	xor.b32  	%r369, %r367, %r362;
	cvt.u64.u32 	%rd166, %r368;
	shl.b64 	%rd167, %rd166, 32;
	cvt.u64.u32 	%rd168, %r369;
	or.b64  	%rd169, %rd167, %rd168;
	cvt.rn.f64.s64 	%fd11, %rd169;
	mul.f64 	%fd12, %fd11, 0d3BF921FB54442D19;
	cvt.rn.f32.f64 	%f378, %fd12;
	neg.f32 	%f379, %f378;
	setp.lt.s32 	%p59, %r366, 0;
	selp.f32 	%f837, %f379, %f378, %p59;
	bra.uni 	$L__BB0_56;
$L__BB0_55:
	mov.f32 	%f380, 0f00000000;
	mul.rn.f32 	%f837, %f53, %f380;
	mov.b32 	%r663, 0;
$L__BB0_56:
	add.s32 	%r371, %r663, 1;
	mul.rn.f32 	%f381, %f837, %f837;
	and.b32  	%r372, %r663, 1;
	setp.eq.b32 	%p60, %r372, 1;
	selp.f32 	%f382, %f837, 0f3F800000, %p60;
	fma.rn.f32 	%f383, %f381, %f382, 0f00000000;
	fma.rn.f32 	%f384, %f381, 0f37CBAC00, 0fBAB607ED;
	selp.f32 	%f385, 0fB94D4153, %f384, %p60;
	selp.f32 	%f386, 0f3C0885E4, 0f3D2AAABB, %p60;
	fma.rn.f32 	%f387, %f385, %f381, %f386;
	selp.f32 	%f388, 0fBE2AAAA8, 0fBEFFFFFF, %p60;
	fma.rn.f32 	%f389, %f387, %f381, %f388;
	fma.rn.f32 	%f390, %f389, %f383, %f382;
	and.b32  	%r373, %r371, 2;
	setp.eq.s32 	%p61, %r373, 0;
	mov.f32 	%f391, 0f00000000;
	sub.f32 	%f392, %f391, %f390;
	selp.f32 	%f393, %f390, %f392, %p61;
	fma.rn.f32 	%f59, %f393, 0f3F000000, 0f3F000000;
	add.f32 	%f394, %f1, 0f3ECCCCCD;
	add.f32 	%f395, %f3, %f394;
	add.f32 	%f396, %f395, 0f3F0E978D;
	mul.f32 	%f60, %f396, 0f40C90FD0;
	mul.f32 	%f397, %f60, 0f3F22F983;
	cvt.rni.s32.f32 	%r667, %f397;
	cvt.rn.f32.s32 	%f398, %r667;
	fma.rn.f32 	%f399, %f398, 0fBFC90FDA, %f60;
	fma.rn.f32 	%f400, %f398, 0fB3A22168, %f399;
	fma.rn.f32 	%f838, %f398, 0fA7C234C5, %f400;
	abs.f32 	%f62, %f60;
	setp.ltu.f32 	%p62, %f62, 0f47CE4780;
	@%p62 bra 	$L__BB0_64;
	setp.eq.f32 	%p63, %f62, 0f7F800000;
	@%p63 bra 	$L__BB0_63;
	mov.b32 	%r82, %f60;
	mov.b64 	%rd274, 0;
	mov.b32 	%r664, 0;
	mov.u64 	%rd272, __cudart_i2opi_f;
	shl.b32 	%r376, %r82, 8;
	or.b32  	%r377, %r376, -2147483648;
	mov.u64 	%rd273, %rd2;
$L__BB0_59:
	.pragma "nounroll";
	ld.global.nc.u32 	%r375, [%rd272];
	mad.wide.u32 	%rd172, %r375, %r377, %rd274;
	shr.u64 	%rd274, %rd172, 32;
	st.local.u32 	[%rd273], %rd172;
	add.s32 	%r664, %r664, 1;
	add.s64 	%rd273, %rd273, 4;
	add.s64 	%rd272, %rd272, 4;
	setp.ne.s32 	%p64, %r664, 6;
	@%p64 bra 	$L__BB0_59;
	shr.u32 	%r378, %r82, 23;
	st.local.u32 	[%rd2+24], %rd274;
	and.b32  	%r85, %r378, 31;
	and.b32  	%r379, %r378, 224;
	add.s32 	%r380, %r379, -128;
	shr.u32 	%r381, %r380, 5;
	mul.wide.u32 	%rd173, %r381, 4;
	sub.s64 	%rd53, %rd2, %rd173;
	ld.local.u32 	%r665, [%rd53+24];
	ld.local.u32 	%r666, [%rd53+20];
	setp.eq.s32 	%p65, %r85, 0;
	@%p65 bra 	$L__BB0_62;
	shf.l.wrap.b32 	%r665, %r666, %r665, %r85;
	ld.local.u32 	%r382, [%rd53+16];
	shf.l.wrap.b32 	%r666, %r382, %r666, %r85;
$L__BB0_62:
	shr.u32 	%r383, %r665, 30;
	shf.l.wrap.b32 	%r384, %r666, %r665, 2;
	shl.b32 	%r385, %r666, 2;
	shr.u32 	%r386, %r384, 31;
	add.s32 	%r387, %r386, %r383;
	neg.s32 	%r388, %r387;
	setp.lt.s32 	%p66, %r82, 0;
	selp.b32 	%r667, %r388, %r387, %p66;
	xor.b32  	%r389, %r384, %r82;
	shr.s32 	%r390, %r384, 31;
	xor.b32  	%r391, %r390, %r384;
	xor.b32  	%r392, %r390, %r385;
	cvt.u64.u32 	%rd174, %r391;
	shl.b64 	%rd175, %rd174, 32;
	cvt.u64.u32 	%rd176, %r392;
	or.b64  	%rd177, %rd175, %rd176;
	cvt.rn.f64.s64 	%fd13, %rd177;
	mul.f64 	%fd14, %fd13, 0d3BF921FB54442D19;
	cvt.rn.f32.f64 	%f401, %fd14;
	neg.f32 	%f402, %f401;
	setp.lt.s32 	%p67, %r389, 0;
	selp.f32 	%f838, %f402, %f401, %p67;
	bra.uni 	$L__BB0_64;
$L__BB0_63:
	mov.f32 	%f403, 0f00000000;
	mul.rn.f32 	%f838, %f60, %f403;
	mov.b32 	%r667, 0;
$L__BB0_64:
	ld.param.f32 	%f828, [_Z12renderKernelPhiif_param_3];
	add.s32 	%r394, %r667, 1;
	mul.rn.f32 	%f404, %f838, %f838;
	and.b32  	%r395, %r667, 1;
	setp.eq.b32 	%p68, %r395, 1;
	selp.f32 	%f405, %f838, 0f3F800000, %p68;
	fma.rn.f32 	%f406, %f404, %f405, 0f00000000;
	fma.rn.f32 	%f407, %f404, 0f37CBAC00, 0fBAB607ED;
	selp.f32 	%f408, 0fB94D4153, %f407, %p68;
	selp.f32 	%f409, 0f3C0885E4, 0f3D2AAABB, %p68;
	fma.rn.f32 	%f410, %f408, %f404, %f409;
	selp.f32 	%f411, 0fBE2AAAA8, 0fBEFFFFFF, %p68;
	fma.rn.f32 	%f412, %f410, %f404, %f411;
	fma.rn.f32 	%f413, %f412, %f406, %f405;
	and.b32  	%r396, %r394, 2;
	setp.eq.s32 	%p69, %r396, 0;
	mov.f32 	%f414, 0f00000000;
	sub.f32 	%f415, %f414, %f413;
	selp.f32 	%f416, %f413, %f415, %p69;
	fma.rn.f32 	%f66, %f416, 0f3F000000, 0f3F000000;
	mul.f32 	%f417, %f45, %f2;
	fma.rn.f32 	%f67, %f417, 0f41000000, %f828;
	mul.f32 	%f418, %f67, 0f3F22F983;
	cvt.rni.s32.f32 	%r671, %f418;
	cvt.rn.f32.s32 	%f419, %r671;
	fma.rn.f32 	%f420, %f419, 0fBFC90FDA, %f67;
	fma.rn.f32 	%f421, %f419, 0fB3A22168, %f420;
	fma.rn.f32 	%f839, %f419, 0fA7C234C5, %f421;
	abs.f32 	%f69, %f67;
	setp.ltu.f32 	%p70, %f69, 0f47CE4780;
	@%p70 bra 	$L__BB0_72;
	setp.eq.f32 	%p71, %f69, 0f7F800000;
	@%p71 bra 	$L__BB0_71;
	mov.b32 	%r95, %f67;
	mov.b64 	%rd277, 0;
	mov.b32 	%r668, 0;
	mov.u64 	%rd275, __cudart_i2opi_f;
	shl.b32 	%r399, %r95, 8;
	or.b32  	%r400, %r399, -2147483648;
	mov.u64 	%rd276, %rd1;
$L__BB0_67:
	.pragma "nounroll";
	ld.global.nc.u32 	%r398, [%rd275];
	mad.wide.u32 	%rd180, %r398, %r400, %rd277;
	shr.u64 	%rd277, %rd180, 32;
	st.local.u32 	[%rd276], %rd180;
	add.s32 	%r668, %r668, 1;
	add.s64 	%rd276, %rd276, 4;
	add.s64 	%rd275, %rd275, 4;
	setp.ne.s32 	%p72, %r668, 6;
	@%p72 bra 	$L__BB0_67;
	shr.u32 	%r401, %r95, 23;
	st.local.u32 	[%rd1+24], %rd277;
	and.b32  	%r98, %r401, 31;
	and.b32  	%r402, %r401, 224;
	add.s32 	%r403, %r402, -128;
	shr.u32 	%r404, %r403, 5;
	mul.wide.u32 	%rd181, %r404, 4;
	sub.s64 	%rd60, %rd1, %rd181;
	ld.local.u32 	%r669, [%rd60+24];
	ld.local.u32 	%r670, [%rd60+20];
	setp.eq.s32 	%p73, %r98, 0;
	@%p73 bra 	$L__BB0_70;
	shf.l.wrap.b32 	%r669, %r670, %r669, %r98;
	ld.local.u32 	%r405, [%rd60+16];
	shf.l.wrap.b32 	%r670, %r405, %r670, %r98;
$L__BB0_70:
	shr.u32 	%r406, %r669, 30;
	shf.l.wrap.b32 	%r407, %r670, %r669, 2;
	shl.b32 	%r408, %r670, 2;
	shr.u32 	%r409, %r407, 31;
	add.s32 	%r410, %r409, %r406;
	neg.s32 	%r411, %r410;
	setp.lt.s32 	%p74, %r95, 0;
	selp.b32 	%r671, %r411, %r410, %p74;
	xor.b32  	%r412, %r407, %r95;
	shr.s32 	%r413, %r407, 31;
	xor.b32  	%r414, %r413, %r407;
	xor.b32  	%r415, %r413, %r408;
	cvt.u64.u32 	%rd182, %r414;
	shl.b64 	%rd183, %rd182, 32;
	cvt.u64.u32 	%rd184, %r415;
	or.b64  	%rd185, %rd183, %rd184;
	cvt.rn.f64.s64 	%fd15, %rd185;
	mul.f64 	%fd16, %fd15, 0d3BF921FB54442D19;
	cvt.rn.f32.f64 	%f422, %fd16;
	neg.f32 	%f423, %f422;
	setp.lt.s32 	%p75, %r412, 0;
	selp.f32 	%f839, %f423, %f422, %p75;
	bra.uni 	$L__BB0_72;
$L__BB0_71:
	mov.f32 	%f424, 0f00000000;
	mul.rn.f32 	%f839, %f67, %f424;
	mov.b32 	%r671, 0;
$L__BB0_72:
	mul.rn.f32 	%f426, %f839, %f839;
	and.b32  	%r417, %r671, 1;
	setp.eq.b32 	%p76, %r417, 1;
	selp.f32 	%f427, 0f3F800000, %f839, %p76;
	fma.rn.f32 	%f428, %f426, %f427, 0f00000000;
	fma.rn.f32 	%f429, %f426, 0f37CBAC00, 0fBAB607ED;
	selp.f32 	%f430, %f429, 0fB94D4153, %p76;
	selp.f32 	%f431, 0f3D2AAABB, 0f3C0885E4, %p76;
	fma.rn.f32 	%f432, %f430, %f426, %f431;
	selp.f32 	%f433, 0fBEFFFFFF, 0fBE2AAAA8, %p76;
	fma.rn.f32 	%f434, %f432, %f426, %f433;
	fma.rn.f32 	%f435, %f434, %f428, %f427;
	and.b32  	%r418, %r671, 2;
	setp.eq.s32 	%p77, %r418, 0;
	mov.f32 	%f436, 0f00000000;
	sub.f32 	%f437, %f436, %f435;
	selp.f32 	%f438, %f435, %f437, %p77;
	mul.f32 	%f439, %f438, 0f3E000000;
	abs.f32 	%f440, %f439;
	mov.f32 	%f441, 0f3C23D70A;
	div.rn.f32 	%f73, %f441, %f440;
	abs.f32 	%f74, %f73;
	setp.eq.f32 	%p78, %f73, 0f3F800000;
	mov.f32 	%f840, 0f3F800000;
	@%p78 bra 	$L__BB0_79;
	setp.nan.f32 	%p79, %f74, %f74;
	@%p79 bra 	$L__BB0_78;
	setp.eq.f32 	%p80, %f73, 0f00000000;
	setp.eq.f32 	%p81, %f74, 0f7F800000;
	or.pred  	%p82, %p80, %p81;
	@%p82 bra 	$L__BB0_77;
	setp.lt.f32 	%p83, %f74, 0f00800000;
	mul.f32 	%f443, %f74, 0f4B800000;
	selp.f32 	%f444, %f443, %f74, %p83;
	mov.b32 	%r419, %f444;
	add.s32 	%r420, %r419, -1060439283;
	and.b32  	%r421, %r420, -8388608;
	sub.s32 	%r422, %r419, %r421;
	mov.b32 	%f445, %r422;
	cvt.rn.f32.s32 	%f446, %r421;
	selp.f32 	%f447, 0fC1C00000, 0f00000000, %p83;
	fma.rn.f32 	%f448, %f446, 0f34000000, %f447;
	add.f32 	%f449, %f445, 0fBF800000;
	add.f32 	%f450, %f445, 0f3F800000;
	rcp.approx.ftz.f32 	%f451, %f450;
	add.f32 	%f452, %f449, %f449;
	mul.f32 	%f453, %f452, %f451;
	mul.f32 	%f454, %f453, %f453;
	neg.f32 	%f455, %f453;
	sub.f32 	%f456, %f449, %f453;
	add.f32 	%f457, %f456, %f456;
	fma.rn.f32 	%f458, %f455, %f449, %f457;
	mul.rn.f32 	%f459, %f451, %f458;
	fma.rn.f32 	%f460, %f454, 0f3A2C32E4, 0f3B52E7DB;
	fma.rn.f32 	%f461, %f460, %f454, 0f3C93BB73;
	fma.rn.f32 	%f462, %f461, %f454, 0f3DF6384F;
	mul.rn.f32 	%f463, %f462, %f454;
	fma.rn.f32 	%f464, %f453, 0f3FB8AA3B, %f448;
	mul.f32 	%f465, %f463, 0f40400000;
	sub.f32 	%f466, %f448, %f464;
	fma.rn.f32 	%f467, %f453, 0f3FB8AA3B, %f466;
	fma.rn.f32 	%f468, %f459, 0f3FB8AA3B, %f467;
	fma.rn.f32 	%f469, %f453, 0f32A55E34, %f468;
	fma.rn.f32 	%f470, %f465, %f459, %f469;
	fma.rn.f32 	%f471, %f463, %f453, %f470;
	add.rn.f32 	%f472, %f464, %f471;
	mov.f32 	%f473, 0f3F99999A;
	mul.rn.f32 	%f474, %f472, %f473;
	cvt.rni.f32.f32 	%f475, %f474;
	sub.f32 	%f476, %f474, %f475;
	neg.f32 	%f477, %f474;
	fma.rn.f32 	%f478, %f472, 0f3F99999A, %f477;
	neg.f32 	%f479, %f464;
	add.rn.f32 	%f480, %f472, %f479;
	neg.f32 	%f481, %f480;
	add.rn.f32 	%f482, %f471, %f481;
	fma.rn.f32 	%f483, %f482, 0f3F99999A, %f478;
	add.f32 	%f484, %f476, %f483;
	setp.gt.f32 	%p84, %f475, 0f00000000;
	selp.b32 	%r423, 0, -2097152000, %p84;
	setp.geu.f32 	%p85, %f73, 0f00000000;
	setp.lt.f32 	%p86, %f474, 0f00000000;
	selp.f32 	%f485, 0f00000000, 0f7F800000, %p86;
	abs.f32 	%f486, %f474;
	setp.gt.f32 	%p87, %f486, 0f43180000;
	cvt.rzi.s32.f32 	%r424, %f475;
	shl.b32 	%r425, %r424, 23;
	sub.s32 	%r426, %r425, %r423;
	mov.b32 	%f487, %r426;
	add.s32 	%r427, %r423, 2130706432;
	mov.b32 	%f488, %r427;
	fma.rn.f32 	%f489, %f484, 0f391FCB8E, 0f3AAF85ED;
	fma.rn.f32 	%f490, %f489, %f484, 0f3C1D9856;
	fma.rn.f32 	%f491, %f490, %f484, 0f3D6357BB;
	fma.rn.f32 	%f492, %f491, %f484, 0f3E75FDEC;
	fma.rn.f32 	%f493, %f492, %f484, 0f3F317218;
	fma.rn.f32 	%f494, %f493, %f484, 0f3F800000;
	mul.f32 	%f495, %f494, %f488;
	mul.f32 	%f496, %f495, %f487;
	selp.f32 	%f840, %f485, %f496, %p87;
	@%p85 bra 	$L__BB0_79;
	mov.f32 	%f840, 0f7FFFFFFF;
	bra.uni 	$L__BB0_79;
$L__BB0_77:
	add.f32 	%f498, %f73, %f73;
	mov.b32 	%r428, %f498;
	and.b32  	%r429, %r428, 2147483647;
	mov.b32 	%f840, %r429;
	bra.uni 	$L__BB0_79;
$L__BB0_78:
	mov.f32 	%f499, 0f3F99999A;
	add.rn.f32 	%f840, %f73, %f499;
$L__BB0_79:
	fma.rn.f32 	%f79, %f52, %f840, %f40;
	fma.rn.f32 	%f80, %f59, %f840, %f41;
	fma.rn.f32 	%f81, %f66, %f840, %f42;
	mul.f32 	%f500, %f43, 0f3FC00000;
	mul.f32 	%f501, %f44, 0f3FC00000;
	cvt.rmi.f32.f32 	%f502, %f500;
	sub.f32 	%f503, %f500, %f502;
	cvt.rmi.f32.f32 	%f504, %f501;
	sub.f32 	%f505, %f501, %f504;
	add.f32 	%f82, %f503, 0fBF000000;
	add.f32 	%f83, %f505, 0fBF000000;
	mul.f32 	%f506, %f83, %f83;
	fma.rn.f32 	%f507, %f82, %f82, %f506;
	sqrt.rn.f32 	%f84, %f507;
	add.f32 	%f508, %f1, 0f3F4CCCCD;
	add.f32 	%f509, %f3, %f508;
	add.f32 	%f510, %f509, 0f3E86A7F0;
	mul.f32 	%f85, %f510, 0f40C90FD0;
	mul.f32 	%f511, %f85, 0f3F22F983;
	cvt.rni.s32.f32 	%r675, %f511;
	cvt.rn.f32.s32 	%f512, %r675;
	fma.rn.f32 	%f513, %f512, 0fBFC90FDA, %f85;
	fma.rn.f32 	%f514, %f512, 0fB3A22168, %f513;
	fma.rn.f32 	%f841, %f512, 0fA7C234C5, %f514;
	abs.f32 	%f87, %f85;
	setp.ltu.f32 	%p88, %f87, 0f47CE4780;
	@%p88 bra 	$L__BB0_87;
	setp.eq.f32 	%p89, %f87, 0f7F800000;
	@%p89 bra 	$L__BB0_86;
	mov.b32 	%r108, %f85;
	mov.b64 	%rd280, 0;
	mov.b32 	%r672, 0;
	mov.u64 	%rd278, __cudart_i2opi_f;
	shl.b32 	%r432, %r108, 8;
	or.b32  	%r433, %r432, -2147483648;
	mov.u64 	%rd279, %rd4;
$L__BB0_82:
	.pragma "nounroll";
	ld.global.nc.u32 	%r431, [%rd278];
	mad.wide.u32 	%rd188, %r431, %r433, %rd280;
	shr.u64 	%rd280, %rd188, 32;
	st.local.u32 	[%rd279], %rd188;
	add.s32 	%r672, %r672, 1;
	add.s64 	%rd279, %rd279, 4;
	add.s64 	%rd278, %rd278, 4;
	setp.ne.s32 	%p90, %r672, 6;
	@%p90 bra 	$L__BB0_82;
	shr.u32 	%r434, %r108, 23;
	st.local.u32 	[%rd4+24], %rd280;
	and.b32  	%r111, %r434, 31;
	and.b32  	%r435, %r434, 224;
	add.s32 	%r436, %r435, -128;
	shr.u32 	%r437, %r436, 5;
	mul.wide.u32 	%rd189, %r437, 4;
	sub.s64 	%rd67, %rd4, %rd189;
	ld.local.u32 	%r673, [%rd67+24];
	ld.local.u32 	%r674, [%rd67+20];
	setp.eq.s32 	%p91, %r111, 0;
	@%p91 bra 	$L__BB0_85;
	shf.l.wrap.b32 	%r673, %r674, %r673, %r111;
	ld.local.u32 	%r438, [%rd67+16];
	shf.l.wrap.b32 	%r674, %r438, %r674, %r111;
$L__BB0_85:
	shr.u32 	%r439, %r673, 30;
	shf.l.wrap.b32 	%r440, %r674, %r673, 2;
	shl.b32 	%r441, %r674, 2;
	shr.u32 	%r442, %r440, 31;
	add.s32 	%r443, %r442, %r439;
	neg.s32 	%r444, %r443;
	setp.lt.s32 	%p92, %r108, 0;
	selp.b32 	%r675, %r444, %r443, %p92;
	xor.b32  	%r445, %r440, %r108;
	shr.s32 	%r446, %r440, 31;
	xor.b32  	%r447, %r446, %r440;
	xor.b32  	%r448, %r446, %r441;
	cvt.u64.u32 	%rd190, %r447;
	shl.b64 	%rd191, %rd190, 32;
	cvt.u64.u32 	%rd192, %r448;
	or.b64  	%rd193, %rd191, %rd192;
	cvt.rn.f64.s64 	%fd17, %rd193;
	mul.f64 	%fd18, %fd17, 0d3BF921FB54442D19;
	cvt.rn.f32.f64 	%f515, %fd18;
	neg.f32 	%f516, %f515;
	setp.lt.s32 	%p93, %r445, 0;
	selp.f32 	%f841, %f516, %f515, %p93;
	bra.uni 	$L__BB0_87;
$L__BB0_86:
	mov.f32 	%f517, 0f00000000;
	mul.rn.f32 	%f841, %f85, %f517;
	mov.b32 	%r675, 0;
$L__BB0_87:
	add.s32 	%r450, %r675, 1;
	mul.rn.f32 	%f518, %f841, %f841;
	and.b32  	%r451, %r675, 1;
	setp.eq.b32 	%p94, %r451, 1;
	selp.f32 	%f519, %f841, 0f3F800000, %p94;
	fma.rn.f32 	%f520, %f518, %f519, 0f00000000;
	fma.rn.f32 	%f521, %f518, 0f37CBAC00, 0fBAB607ED;
	selp.f32 	%f522, 0fB94D4153, %f521, %p94;
	selp.f32 	%f523, 0f3C0885E4, 0f3D2AAABB, %p94;
	fma.rn.f32 	%f524, %f522, %f518, %f523;
	selp.f32 	%f525, 0fBE2AAAA8, 0fBEFFFFFF, %p94;
	fma.rn.f32 	%f526, %f524, %f518, %f525;
	fma.rn.f32 	%f527, %f526, %f520, %f519;
	and.b32  	%r452, %r450, 2;
	setp.eq.s32 	%p95, %r452, 0;
	mov.f32 	%f528, 0f00000000;
	sub.f32 	%f529, %f528, %f527;
	selp.f32 	%f530, %f527, %f529, %p95;
	fma.rn.f32 	%f91, %f530, 0f3F000000, 0f3F000000;
	add.f32 	%f531, %f1, 0f3F4CCCCD;
	add.f32 	%f532, %f3, %f531;
	add.f32 	%f533, %f532, 0f3ED4FDF4;
	mul.f32 	%f92, %f533, 0f40C90FD0;
	mul.f32 	%f534, %f92, 0f3F22F983;
	cvt.rni.s32.f32 	%r679, %f534;
	cvt.rn.f32.s32 	%f535, %r679;
	fma.rn.f32 	%f536, %f535, 0fBFC90FDA, %f92;
	fma.rn.f32 	%f537, %f535, 0fB3A22168, %f536;
	fma.rn.f32 	%f842, %f535, 0fA7C234C5, %f537;
	abs.f32 	%f94, %f92;
	setp.ltu.f32 	%p96, %f94, 0f47CE4780;
	@%p96 bra 	$L__BB0_95;
	setp.eq.f32 	%p97, %f94, 0f7F800000;
	@%p97 bra 	$L__BB0_94;
	mov.b32 	%r121, %f92;
	mov.b64 	%rd283, 0;
	mov.b32 	%r676, 0;
	mov.u64 	%rd281, __cudart_i2opi_f;
	shl.b32 	%r455, %r121, 8;
	or.b32  	%r456, %r455, -2147483648;
	mov.u64 	%rd282, %rd3;
$L__BB0_90:
	.pragma "nounroll";
	ld.global.nc.u32 	%r454, [%rd281];
	mad.wide.u32 	%rd196, %r454, %r456, %rd283;
	shr.u64 	%rd283, %rd196, 32;
	st.local.u32 	[%rd282], %rd196;
	add.s32 	%r676, %r676, 1;
	add.s64 	%rd282, %rd282, 4;
	add.s64 	%rd281, %rd281, 4;
	setp.ne.s32 	%p98, %r676, 6;
	@%p98 bra 	$L__BB0_90;
	shr.u32 	%r457, %r121, 23;
	st.local.u32 	[%rd3+24], %rd283;
	and.b32  	%r124, %r457, 31;
	and.b32  	%r458, %r457, 224;
	add.s32 	%r459, %r458, -128;
	shr.u32 	%r460, %r459, 5;
	mul.wide.u32 	%rd197, %r460, 4;
	sub.s64 	%rd74, %rd3, %rd197;
	ld.local.u32 	%r677, [%rd74+24];
	ld.local.u32 	%r678, [%rd74+20];
	setp.eq.s32 	%p99, %r124, 0;
	@%p99 bra 	$L__BB0_93;
	shf.l.wrap.b32 	%r677, %r678, %r677, %r124;
	ld.local.u32 	%r461, [%rd74+16];
	shf.l.wrap.b32 	%r678, %r461, %r678, %r124;
$L__BB0_93:
	shr.u32 	%r462, %r677, 30;
	shf.l.wrap.b32 	%r463, %r678, %r677, 2;
	shl.b32 	%r464, %r678, 2;
	shr.u32 	%r465, %r463, 31;
	add.s32 	%r466, %r465, %r462;
	neg.s32 	%r467, %r466;
	setp.lt.s32 	%p100, %r121, 0;
	selp.b32 	%r679, %r467, %r466, %p100;
	xor.b32  	%r468, %r463, %r121;
	shr.s32 	%r469, %r463, 31;
	xor.b32  	%r470, %r469, %r463;
	xor.b32  	%r471, %r469, %r464;
	cvt.u64.u32 	%rd198, %r470;
	shl.b64 	%rd199, %rd198, 32;
	cvt.u64.u32 	%rd200, %r471;
	or.b64  	%rd201, %rd199, %rd200;
	cvt.rn.f64.s64 	%fd19, %rd201;
	mul.f64 	%fd20, %fd19, 0d3BF921FB54442D19;
	cvt.rn.f32.f64 	%f538, %fd20;
	neg.f32 	%f539, %f538;
	setp.lt.s32 	%p101, %r468, 0;
	selp.f32 	%f842, %f539, %f538, %p101;
	bra.uni 	$L__BB0_95;
$L__BB0_94:
	mov.f32 	%f540, 0f00000000;
	mul.rn.f32 	%f842, %f92, %f540;
	mov.b32 	%r679, 0;
$L__BB0_95:
	add.s32 	%r473, %r679, 1;
	mul.rn.f32 	%f541, %f842, %f842;
	and.b32  	%r474, %r679, 1;
	setp.eq.b32 	%p102, %r474, 1;
	selp.f32 	%f542, %f842, 0f3F800000, %p102;
	fma.rn.f32 	%f543, %f541, %f542, 0f00000000;
	fma.rn.f32 	%f544, %f541, 0f37CBAC00, 0fBAB607ED;
	selp.f32 	%f545, 0fB94D4153, %f544, %p102;
	selp.f32 	%f546, 0f3C0885E4, 0f3D2AAABB, %p102;
	fma.rn.f32 	%f547, %f545, %f541, %f546;
	selp.f32 	%f548, 0fBE2AAAA8, 0fBEFFFFFF, %p102;
	fma.rn.f32 	%f549, %f547, %f541, %f548;
	fma.rn.f32 	%f550, %f549, %f543, %f542;
	and.b32  	%r475, %r473, 2;
	setp.eq.s32 	%p103, %r475, 0;
	mov.f32 	%f551, 0f00000000;
	sub.f32 	%f552, %f551, %f550;
	selp.f32 	%f553, %f550, %f552, %p103;
	fma.rn.f32 	%f98, %f553, 0f3F000000, 0f3F000000;
	add.f32 	%f554, %f1, 0f3F4CCCCD;
	add.f32 	%f555, %f3, %f554;
	add.f32 	%f556, %f555, 0f3F0E978D;
	mul.f32 	%f99, %f556, 0f40C90FD0;
	mul.f32 	%f557, %f99, 0f3F22F983;
	cvt.rni.s32.f32 	%r683, %f557;
	cvt.rn.f32.s32 	%f558, %r683;
	fma.rn.f32 	%f559, %f558, 0fBFC90FDA, %f99;
	fma.rn.f32 	%f560, %f558, 0fB3A22168, %f559;
	fma.rn.f32 	%f843, %f558, 0fA7C234C5, %f560;
	abs.f32 	%f101, %f99;
	setp.ltu.f32 	%p104, %f101, 0f47CE4780;
	@%p104 bra 	$L__BB0_103;
	setp.eq.f32 	%p105, %f101, 0f7F800000;
	@%p105 bra 	$L__BB0_102;
	mov.b32 	%r134, %f99;
	mov.b64 	%rd286, 0;
	mov.b32 	%r680, 0;
	mov.u64 	%rd284, __cudart_i2opi_f;
	shl.b32 	%r478, %r134, 8;
	or.b32  	%r479, %r478, -2147483648;
	mov.u64 	%rd285, %rd2;
$L__BB0_98:
	.pragma "nounroll";
	ld.global.nc.u32 	%r477, [%rd284];
	mad.wide.u32 	%rd204, %r477, %r479, %rd286;
	shr.u64 	%rd286, %rd204, 32;
	st.local.u32 	[%rd285], %rd204;
	add.s32 	%r680, %r680, 1;
	add.s64 	%rd285, %rd285, 4;
	add.s64 	%rd284, %rd284, 4;
	setp.ne.s32 	%p106, %r680, 6;
	@%p106 bra 	$L__BB0_98;
	shr.u32 	%r480, %r134, 23;
	st.local.u32 	[%rd2+24], %rd286;
	and.b32  	%r137, %r480, 31;
	and.b32  	%r481, %r480, 224;
	add.s32 	%r482, %r481, -128;
	shr.u32 	%r483, %r482, 5;
	mul.wide.u32 	%rd205, %r483, 4;
	sub.s64 	%rd81, %rd2, %rd205;
	ld.local.u32 	%r681, [%rd81+24];
	ld.local.u32 	%r682, [%rd81+20];
	setp.eq.s32 	%p107, %r137, 0;
	@%p107 bra 	$L__BB0_101;
	shf.l.wrap.b32 	%r681, %r682, %r681, %r137;
	ld.local.u32 	%r484, [%rd81+16];
	shf.l.wrap.b32 	%r682, %r484, %r682, %r137;
$L__BB0_101:
	shr.u32 	%r485, %r681, 30;
	shf.l.wrap.b32 	%r486, %r682, %r681, 2;
	shl.b32 	%r487, %r682, 2;
	shr.u32 	%r488, %r486, 31;
	add.s32 	%r489, %r488, %r485;
	neg.s32 	%r490, %r489;
	setp.lt.s32 	%p108, %r134, 0;
	selp.b32 	%r683, %r490, %r489, %p108;
	xor.b32  	%r491, %r486, %r134;
	shr.s32 	%r492, %r486, 31;
	xor.b32  	%r493, %r492, %r486;
	xor.b32  	%r494, %r492, %r487;
	cvt.u64.u32 	%rd206, %r493;
	shl.b64 	%rd207, %rd206, 32;
	cvt.u64.u32 	%rd208, %r494;
	or.b64  	%rd209, %rd207, %rd208;
	cvt.rn.f64.s64 	%fd21, %rd209;
	mul.f64 	%fd22, %fd21, 0d3BF921FB54442D19;
	cvt.rn.f32.f64 	%f561, %fd22;
	neg.f32 	%f562, %f561;
	setp.lt.s32 	%p109, %r491, 0;
	selp.f32 	%f843, %f562, %f561, %p109;
	bra.uni 	$L__BB0_103;
$L__BB0_102:
	mov.f32 	%f563, 0f00000000;
	mul.rn.f32 	%f843, %f99, %f563;
	mov.b32 	%r683, 0;
$L__BB0_103:
	ld.param.f32 	%f829, [_Z12renderKernelPhiif_param_3];
	add.s32 	%r496, %r683, 1;
	mul.rn.f32 	%f564, %f843, %f843;
	and.b32  	%r497, %r683, 1;
	setp.eq.b32 	%p110, %r497, 1;
	selp.f32 	%f565, %f843, 0f3F800000, %p110;
	fma.rn.f32 	%f566, %f564, %f565, 0f00000000;
	fma.rn.f32 	%f567, %f564, 0f37CBAC00, 0fBAB607ED;
	selp.f32 	%f568, 0fB94D4153, %f567, %p110;
	selp.f32 	%f569, 0f3C0885E4, 0f3D2AAABB, %p110;
	fma.rn.f32 	%f570, %f568, %f564, %f569;
	selp.f32 	%f571, 0fBE2AAAA8, 0fBEFFFFFF, %p110;
	fma.rn.f32 	%f572, %f570, %f564, %f571;
	fma.rn.f32 	%f573, %f572, %f566, %f565;
	and.b32  	%r498, %r496, 2;
	setp.eq.s32 	%p111, %r498, 0;
	mov.f32 	%f574, 0f00000000;
	sub.f32 	%f575, %f574, %f573;
	selp.f32 	%f576, %f573, %f575, %p111;
	fma.rn.f32 	%f105, %f576, 0f3F000000, 0f3F000000;
	mul.f32 	%f577, %f84, %f2;
	fma.rn.f32 	%f106, %f577, 0f41000000, %f829;
	mul.f32 	%f578, %f106, 0f3F22F983;
	cvt.rni.s32.f32 	%r687, %f578;
	cvt.rn.f32.s32 	%f579, %r687;
	fma.rn.f32 	%f580, %f579, 0fBFC90FDA, %f106;
	fma.rn.f32 	%f581, %f579, 0fB3A22168, %f580;
	fma.rn.f32 	%f844, %f579, 0fA7C234C5, %f581;
	abs.f32 	%f108, %f106;
	setp.ltu.f32 	%p112, %f108, 0f47CE4780;
	@%p112 bra 	$L__BB0_111;
	setp.eq.f32 	%p113, %f108, 0f7F800000;
	@%p113 bra 	$L__BB0_110;
	mov.b32 	%r147, %f106;
	mov.b64 	%rd289, 0;
	mov.b32 	%r684, 0;
	mov.u64 	%rd287, __cudart_i2opi_f;
	shl.b32 	%r501, %r147, 8;
	or.b32  	%r502, %r501, -2147483648;
	mov.u64 	%rd288, %rd1;
$L__BB0_106:
	.pragma "nounroll";
	ld.global.nc.u32 	%r500, [%rd287];
	mad.wide.u32 	%rd212, %r500, %r502, %rd289;
	shr.u64 	%rd289, %rd212, 32;
	st.local.u32 	[%rd288], %rd212;
	add.s32 	%r684, %r684, 1;
	add.s64 	%rd288, %rd288, 4;
	add.s64 	%rd287, %rd287, 4;
	setp.ne.s32 	%p114, %r684, 6;
	@%p114 bra 	$L__BB0_106;
	shr.u32 	%r503, %r147, 23;
	st.local.u32 	[%rd1+24], %rd289;
	and.b32  	%r150, %r503, 31;
	and.b32  	%r504, %r503, 224;
	add.s32 	%r505, %r504, -128;
	shr.u32 	%r506, %r505, 5;
	mul.wide.u32 	%rd213, %r506, 4;
	sub.s64 	%rd88, %rd1, %rd213;
	ld.local.u32 	%r685, [%rd88+24];
	ld.local.u32 	%r686, [%rd88+20];
	setp.eq.s32 	%p115, %r150, 0;
	@%p115 bra 	$L__BB0_109;
	shf.l.wrap.b32 	%r685, %r686, %r685, %r150;
	ld.local.u32 	%r507, [%rd88+16];
	shf.l.wrap.b32 	%r686, %r507, %r686, %r150;
$L__BB0_109:
	shr.u32 	%r508, %r685, 30;
	shf.l.wrap.b32 	%r509, %r686, %r685, 2;
	shl.b32 	%r510, %r686, 2;
	shr.u32 	%r511, %r509, 31;
	add.s32 	%r512, %r511, %r508;
	neg.s32 	%r513, %r512;
	setp.lt.s32 	%p116, %r147, 0;
	selp.b32 	%r687, %r513, %r512, %p116;
	xor.b32  	%r514, %r509, %r147;
	shr.s32 	%r515, %r509, 31;
	xor.b32  	%r516, %r515, %r509;
	xor.b32  	%r517, %r515, %r510;
	cvt.u64.u32 	%rd214, %r516;
	shl.b64 	%rd215, %rd214, 32;
	cvt.u64.u32 	%rd216, %r517;
	or.b64  	%rd217, %rd215, %rd216;
	cvt.rn.f64.s64 	%fd23, %rd217;
	mul.f64 	%fd24, %fd23, 0d3BF921FB54442D19;
	cvt.rn.f32.f64 	%f582, %fd24;
	neg.f32 	%f583, %f582;
	setp.lt.s32 	%p117, %r514, 0;
	selp.f32 	%f844, %f583, %f582, %p117;
	bra.uni 	$L__BB0_111;
$L__BB0_110:
	mov.f32 	%f584, 0f00000000;
	mul.rn.f32 	%f844, %f106, %f584;
	mov.b32 	%r687, 0;
$L__BB0_111:
	mul.rn.f32 	%f586, %f844, %f844;
	and.b32  	%r519, %r687, 1;
	setp.eq.b32 	%p118, %r519, 1;
	selp.f32 	%f587, 0f3F800000, %f844, %p118;
	fma.rn.f32 	%f588, %f586, %f587, 0f00000000;
	fma.rn.f32 	%f589, %f586, 0f37CBAC00, 0fBAB607ED;
	selp.f32 	%f590, %f589, 0fB94D4153, %p118;
	selp.f32 	%f591, 0f3D2AAABB, 0f3C0885E4, %p118;
	fma.rn.f32 	%f592, %f590, %f586, %f591;
	selp.f32 	%f593, 0fBEFFFFFF, 0fBE2AAAA8, %p118;
	fma.rn.f32 	%f594, %f592, %f586, %f593;
	fma.rn.f32 	%f595, %f594, %f588, %f587;
	and.b32  	%r520, %r687, 2;
	setp.eq.s32 	%p119, %r520, 0;
	mov.f32 	%f596, 0f00000000;
	sub.f32 	%f597, %f596, %f595;
	selp.f32 	%f598, %f595, %f597, %p119;
	mul.f32 	%f599, %f598, 0f3E000000;
	abs.f32 	%f600, %f599;
	mov.f32 	%f601, 0f3C23D70A;
	div.rn.f32 	%f112, %f601, %f600;
	abs.f32 	%f113, %f112;
	setp.eq.f32 	%p120, %f112, 0f3F800000;
	mov.f32 	%f845, 0f3F800000;
	@%p120 bra 	$L__BB0_118;
	setp.nan.f32 	%p121, %f113, %f113;
	@%p121 bra 	$L__BB0_117;
	setp.eq.f32 	%p122, %f112, 0f00000000;
	setp.eq.f32 	%p123, %f113, 0f7F800000;
	or.pred  	%p124, %p122, %p123;
	@%p124 bra 	$L__BB0_116;
	setp.lt.f32 	%p125, %f113, 0f00800000;
	mul.f32 	%f603, %f113, 0f4B800000;
	selp.f32 	%f604, %f603, %f113, %p125;
	mov.b32 	%r521, %f604;
	add.s32 	%r522, %r521, -1060439283;
	and.b32  	%r523, %r522, -8388608;
	sub.s32 	%r524, %r521, %r523;
	mov.b32 	%f605, %r524;
	cvt.rn.f32.s32 	%f606, %r523;
	selp.f32 	%f607, 0fC1C00000, 0f00000000, %p125;
	fma.rn.f32 	%f608, %f606, 0f34000000, %f607;
	add.f32 	%f609, %f605, 0fBF800000;
	add.f32 	%f610, %f605, 0f3F800000;
	rcp.approx.ftz.f32 	%f611, %f610;
	add.f32 	%f612, %f609, %f609;
	mul.f32 	%f613, %f612, %f611;
	mul.f32 	%f614, %f613, %f613;
	neg.f32 	%f615, %f613;
	sub.f32 	%f616, %f609, %f613;
	add.f32 	%f617, %f616, %f616;
	fma.rn.f32 	%f618, %f615, %f609, %f617;
	mul.rn.f32 	%f619, %f611, %f618;
	fma.rn.f32 	%f620, %f614, 0f3A2C32E4, 0f3B52E7DB;
	fma.rn.f32 	%f621, %f620, %f614, 0f3C93BB73;
	fma.rn.f32 	%f622, %f621, %f614, 0f3DF6384F;
	mul.rn.f32 	%f623, %f622, %f614;
	fma.rn.f32 	%f624, %f613, 0f3FB8AA3B, %f608;
	mul.f32 	%f625, %f623, 0f40400000;
	sub.f32 	%f626, %f608, %f624;
	fma.rn.f32 	%f627, %f613, 0f3FB8AA3B, %f626;
	fma.rn.f32 	%f628, %f619, 0f3FB8AA3B, %f627;
	fma.rn.f32 	%f629, %f613, 0f32A55E34, %f628;
	fma.rn.f32 	%f630, %f625, %f619, %f629;
	fma.rn.f32 	%f631, %f623, %f613, %f630;
	add.rn.f32 	%f632, %f624, %f631;
	mov.f32 	%f633, 0f3F99999A;
	mul.rn.f32 	%f634, %f632, %f633;
	cvt.rni.f32.f32 	%f635, %f634;
	sub.f32 	%f636, %f634, %f635;
	neg.f32 	%f637, %f634;
	fma.rn.f32 	%f638, %f632, 0f3F99999A, %f637;
	neg.f32 	%f639, %f624;
	add.rn.f32 	%f640, %f632, %f639;
	neg.f32 	%f641, %f640;
	add.rn.f32 	%f642, %f631, %f641;
	fma.rn.f32 	%f643, %f642, 0f3F99999A, %f638;
	add.f32 	%f644, %f636, %f643;
	setp.gt.f32 	%p126, %f635, 0f00000000;
	selp.b32 	%r525, 0, -2097152000, %p126;
	setp.geu.f32 	%p127, %f112, 0f00000000;
	setp.lt.f32 	%p128, %f634, 0f00000000;
	selp.f32 	%f645, 0f00000000, 0f7F800000, %p128;
	abs.f32 	%f646, %f634;
	setp.gt.f32 	%p129, %f646, 0f43180000;
	cvt.rzi.s32.f32 	%r526, %f635;
	shl.b32 	%r527, %r526, 23;
	sub.s32 	%r528, %r527, %r525;
	mov.b32 	%f647, %r528;
	add.s32 	%r529, %r525, 2130706432;
	mov.b32 	%f648, %r529;
	fma.rn.f32 	%f649, %f644, 0f391FCB8E, 0f3AAF85ED;
	fma.rn.f32 	%f650, %f649, %f644, 0f3C1D9856;
	fma.rn.f32 	%f651, %f650, %f644, 0f3D6357BB;
	fma.rn.f32 	%f652, %f651, %f644, 0f3E75FDEC;
	fma.rn.f32 	%f653, %f652, %f644, 0f3F317218;
	fma.rn.f32 	%f654, %f653, %f644, 0f3F800000;
	mul.f32 	%f655, %f654, %f648;
	mul.f32 	%f656, %f655, %f647;
	selp.f32 	%f845, %f645, %f656, %p129;
	@%p127 bra 	$L__BB0_118;
	mov.f32 	%f845, 0f7FFFFFFF;
	bra.uni 	$L__BB0_118;
$L__BB0_116:
	add.f32 	%f658, %f112, %f112;
	mov.b32 	%r530, %f658;
	and.b32  	%r531, %r530, 2147483647;
	mov.b32 	%f845, %r531;
	bra.uni 	$L__BB0_118;
$L__BB0_117:
	mov.f32 	%f659, 0f3F99999A;
	add.rn.f32 	%f845, %f112, %f659;
$L__BB0_118:
	fma.rn.f32 	%f118, %f91, %f845, %f79;
	fma.rn.f32 	%f119, %f98, %f845, %f80;
	fma.rn.f32 	%f120, %f105, %f845, %f81;
	mul.f32 	%f660, %f82, 0f3FC00000;
	mul.f32 	%f661, %f83, 0f3FC00000;
	cvt.rmi.f32.f32 	%f662, %f660;
	sub.f32 	%f663, %f660, %f662;
	cvt.rmi.f32.f32 	%f664, %f661;
	sub.f32 	%f665, %f661, %f664;
	add.f32 	%f666, %f663, 0fBF000000;
	add.f32 	%f667, %f665, 0fBF000000;
	mul.f32 	%f668, %f667, %f667;
	fma.rn.f32 	%f669, %f666, %f666, %f668;
	sqrt.rn.f32 	%f670, %f669;
	mul.f32 	%f121, %f670, %f2;
	add.f32 	%f671, %f1, 0f3F99999A;
	add.f32 	%f672, %f3, %f671;
	add.f32 	%f673, %f672, 0f3E86A7F0;
	mul.f32 	%f122, %f673, 0f40C90FD0;
	add.f32 	%f674, %f672, 0f3ED4FDF4;
	mul.f32 	%f123, %f674, 0f40C90FD0;
	add.f32 	%f675, %f672, 0f3F0E978D;
	mul.f32 	%f124, %f675, 0f40C90FD0;
	mul.f32 	%f676, %f122, 0f3F22F983;
	cvt.rni.s32.f32 	%r691, %f676;
	cvt.rn.f32.s32 	%f677, %r691;
	fma.rn.f32 	%f678, %f677, 0fBFC90FDA, %f122;
	fma.rn.f32 	%f679, %f677, 0fB3A22168, %f678;
	fma.rn.f32 	%f846, %f677, 0fA7C234C5, %f679;
	abs.f32 	%f126, %f122;
	setp.ltu.f32 	%p130, %f126, 0f47CE4780;
	@%p130 bra 	$L__BB0_126;
	setp.eq.f32 	%p131, %f126, 0f7F800000;
	@%p131 bra 	$L__BB0_125;
	mov.b32 	%r160, %f122;
	mov.b64 	%rd292, 0;
	mov.b32 	%r688, 0;
	mov.u64 	%rd290, __cudart_i2opi_f;
	shl.b32 	%r534, %r160, 8;
	or.b32  	%r535, %r534, -2147483648;
	mov.u64 	%rd291, %rd4;
$L__BB0_121:
	.pragma "nounroll";
	ld.global.nc.u32 	%r533, [%rd290];
	mad.wide.u32 	%rd220, %r533, %r535, %rd292;
	shr.u64 	%rd292, %rd220, 32;
	st.local.u32 	[%rd291], %rd220;
	add.s32 	%r688, %r688, 1;
	add.s64 	%rd291, %rd291, 4;
	add.s64 	%rd290, %rd290, 4;
	setp.ne.s32 	%p132, %r688, 6;
	@%p132 bra 	$L__BB0_121;
	shr.u32 	%r536, %r160, 23;
	st.local.u32 	[%rd4+24], %rd292;
	and.b32  	%r163, %r536, 31;
	and.b32  	%r537, %r536, 224;
	add.s32 	%r538, %r537, -128;
	shr.u32 	%r539, %r538, 5;
	mul.wide.u32 	%rd221, %r539, 4;
	sub.s64 	%rd95, %rd4, %rd221;
	ld.local.u32 	%r689, [%rd95+24];
	ld.local.u32 	%r690, [%rd95+20];
	setp.eq.s32 	%p133, %r163, 0;
	@%p133 bra 	$L__BB0_124;
	shf.l.wrap.b32 	%r689, %r690, %r689, %r163;
	ld.local.u32 	%r540, [%rd95+16];
	shf.l.wrap.b32 	%r690, %r540, %r690, %r163;
$L__BB0_124:
	shr.u32 	%r541, %r689, 30;
	shf.l.wrap.b32 	%r542, %r690, %r689, 2;
	shl.b32 	%r543, %r690, 2;
	shr.u32 	%r544, %r542, 31;
	add.s32 	%r545, %r544, %r541;
	neg.s32 	%r546, %r545;
	setp.lt.s32 	%p134, %r160, 0;
	selp.b32 	%r691, %r546, %r545, %p134;
	xor.b32  	%r547, %r542, %r160;
	shr.s32 	%r548, %r542, 31;
	xor.b32  	%r549, %r548, %r542;
	xor.b32  	%r550, %r548, %r543;
	cvt.u64.u32 	%rd222, %r549;
	shl.b64 	%rd223, %rd222, 32;
	cvt.u64.u32 	%rd224, %r550;
	or.b64  	%rd225, %rd223, %rd224;
	cvt.rn.f64.s64 	%fd25, %rd225;
	mul.f64 	%fd26, %fd25, 0d3BF921FB54442D19;
	cvt.rn.f32.f64 	%f680, %fd26;
	neg.f32 	%f681, %f680;
	setp.lt.s32 	%p135, %r547, 0;
	selp.f32 	%f846, %f681, %f680, %p135;
	bra.uni 	$L__BB0_126;
$L__BB0_125:
	mov.f32 	%f682, 0f00000000;
	mul.rn.f32 	%f846, %f122, %f682;
	mov.b32 	%r691, 0;
$L__BB0_126:
	add.s32 	%r552, %r691, 1;
	mul.rn.f32 	%f683, %f846, %f846;
	and.b32  	%r553, %r691, 1;
	setp.eq.b32 	%p136, %r553, 1;
	selp.f32 	%f684, %f846, 0f3F800000, %p136;
	fma.rn.f32 	%f685, %f683, %f684, 0f00000000;
	fma.rn.f32 	%f686, %f683, 0f37CBAC00, 0fBAB607ED;
	selp.f32 	%f687, 0fB94D4153, %f686, %p136;
	selp.f32 	%f688, 0f3C0885E4, 0f3D2AAABB, %p136;
	fma.rn.f32 	%f689, %f687, %f683, %f688;
	selp.f32 	%f690, 0fBE2AAAA8, 0fBEFFFFFF, %p136;
	fma.rn.f32 	%f691, %f689, %f683, %f690;
	fma.rn.f32 	%f692, %f691, %f685, %f684;
	and.b32  	%r554, %r552, 2;
	setp.eq.s32 	%p137, %r554, 0;
	mov.f32 	%f693, 0f00000000;
	sub.f32 	%f694, %f693, %f692;
	selp.f32 	%f695, %f692, %f694, %p137;
	fma.rn.f32 	%f130, %f695, 0f3F000000, 0f3F000000;
	mul.f32 	%f696, %f123, 0f3F22F983;
	cvt.rni.s32.f32 	%r695, %f696;
	cvt.rn.f32.s32 	%f697, %r695;
	fma.rn.f32 	%f698, %f697, 0fBFC90FDA, %f123;
	fma.rn.f32 	%f699, %f697, 0fB3A22168, %f698;
	fma.rn.f32 	%f847, %f697, 0fA7C234C5, %f699;
	abs.f32 	%f132, %f123;
	setp.ltu.f32 	%p138, %f132, 0f47CE4780;
	@%p138 bra 	$L__BB0_134;
	setp.eq.f32 	%p139, %f132, 0f7F800000;
	@%p139 bra 	$L__BB0_133;
	mov.b32 	%r173, %f123;
	shl.b32 	%r556, %r173, 8;
	or.b32  	%r174, %r556, -2147483648;
	mov.b64 	%rd295, 0;
	mov.b32 	%r692, 0;
	mov.u64 	%rd293, __cudart_i2opi_f;
	mov.u64 	%rd294, %rd3;
$L__BB0_129:
	.pragma "nounroll";
	ld.global.nc.u32 	%r557, [%rd293];
	mad.wide.u32 	%rd228, %r557, %r174, %rd295;
	shr.u64 	%rd295, %rd228, 32;
	st.local.u32 	[%rd294], %rd228;
	add.s32 	%r692, %r692, 1;
	add.s64 	%rd294, %rd294, 4;
	add.s64 	%rd293, %rd293, 4;
	setp.ne.s32 	%p140, %r692, 6;
	@%p140 bra 	$L__BB0_129;
	shr.u32 	%r558, %r173, 23;
	st.local.u32 	[%rd3+24], %rd295;
	and.b32  	%r177, %r558, 31;
	and.b32  	%r559, %r558, 224;
	add.s32 	%r560, %r559, -128;
	shr.u32 	%r561, %r560, 5;
	mul.wide.u32 	%rd229, %r561, 4;
	sub.s64 	%rd102, %rd3, %rd229;
	ld.local.u32 	%r693, [%rd102+24];
	ld.local.u32 	%r694, [%rd102+20];
	setp.eq.s32 	%p141, %r177, 0;
	@%p141 bra 	$L__BB0_132;
	shf.l.wrap.b32 	%r693, %r694, %r693, %r177;
	ld.local.u32 	%r562, [%rd102+16];
	shf.l.wrap.b32 	%r694, %r562, %r694, %r177;
$L__BB0_132:
	shr.u32 	%r563, %r693, 30;
	shf.l.wrap.b32 	%r564, %r694, %r693, 2;
	shl.b32 	%r565, %r694, 2;
	shr.u32 	%r566, %r564, 31;
	add.s32 	%r567, %r566, %r563;
	neg.s32 	%r568, %r567;
	setp.lt.s32 	%p142, %r173, 0;
	selp.b32 	%r695, %r568, %r567, %p142;
	xor.b32  	%r569, %r564, %r173;
	shr.s32 	%r570, %r564, 31;
	xor.b32  	%r571, %r570, %r564;
	xor.b32  	%r572, %r570, %r565;
	cvt.u64.u32 	%rd230, %r571;
	shl.b64 	%rd231, %rd230, 32;
	cvt.u64.u32 	%rd232, %r572;
	or.b64  	%rd233, %rd231, %rd232;
	cvt.rn.f64.s64 	%fd27, %rd233;
	mul.f64 	%fd28, %fd27, 0d3BF921FB54442D19;
	cvt.rn.f32.f64 	%f700, %fd28;
	neg.f32 	%f701, %f700;
	setp.lt.s32 	%p143, %r569, 0;
	selp.f32 	%f847, %f701, %f700, %p143;
	bra.uni 	$L__BB0_134;
$L__BB0_133:
	mov.f32 	%f702, 0f00000000;
	mul.rn.f32 	%f847, %f123, %f702;
	mov.b32 	%r695, 0;
$L__BB0_134:
	add.s32 	%r574, %r695, 1;
	mul.rn.f32 	%f703, %f847, %f847;
	and.b32  	%r575, %r695, 1;
	setp.eq.b32 	%p144, %r575, 1;
	selp.f32 	%f704, %f847, 0f3F800000, %p144;
	fma.rn.f32 	%f705, %f703, %f704, 0f00000000;
	fma.rn.f32 	%f706, %f703, 0f37CBAC00, 0fBAB607ED;
	selp.f32 	%f707, 0fB94D4153, %f706, %p144;
	selp.f32 	%f708, 0f3C0885E4, 0f3D2AAABB, %p144;
	fma.rn.f32 	%f709, %f707, %f703, %f708;
	selp.f32 	%f710, 0fBE2AAAA8, 0fBEFFFFFF, %p144;
	fma.rn.f32 	%f711, %f709, %f703, %f710;
	fma.rn.f32 	%f712, %f711, %f705, %f704;
	and.b32  	%r576, %r574, 2;
	setp.eq.s32 	%p145, %r576, 0;
	mov.f32 	%f713, 0f00000000;
	sub.f32 	%f714, %f713, %f712;
	selp.f32 	%f715, %f712, %f714, %p145;
	fma.rn.f32 	%f136, %f715, 0f3F000000, 0f3F000000;
	mul.f32 	%f716, %f124, 0f3F22F983;
	cvt.rni.s32.f32 	%r699, %f716;
	cvt.rn.f32.s32 	%f717, %r699;
	fma.rn.f32 	%f718, %f717, 0fBFC90FDA, %f124;
	fma.rn.f32 	%f719, %f717, 0fB3A22168, %f718;
	fma.rn.f32 	%f848, %f717, 0fA7C234C5, %f719;
	abs.f32 	%f138, %f124;
	setp.ltu.f32 	%p146, %f138, 0f47CE4780;
	@%p146 bra 	$L__BB0_142;
	setp.eq.f32 	%p147, %f138, 0f7F800000;
	@%p147 bra 	$L__BB0_141;
	mov.b32 	%r187, %f124;
	shl.b32 	%r578, %r187, 8;
	or.b32  	%r188, %r578, -2147483648;
	mov.b64 	%rd298, 0;
	mov.b32 	%r696, 0;
	mov.u64 	%rd296, __cudart_i2opi_f;
	mov.u64 	%rd297, %rd2;
$L__BB0_137:
	.pragma "nounroll";
	ld.global.nc.u32 	%r579, [%rd296];
	mad.wide.u32 	%rd236, %r579, %r188, %rd298;
	shr.u64 	%rd298, %rd236, 32;
	st.local.u32 	[%rd297], %rd236;
	add.s32 	%r696, %r696, 1;
	add.s64 	%rd297, %rd297, 4;
	add.s64 	%rd296, %rd296, 4;
	setp.ne.s32 	%p148, %r696, 6;
	@%p148 bra 	$L__BB0_137;
	shr.u32 	%r580, %r187, 23;
	st.local.u32 	[%rd2+24], %rd298;
	and.b32  	%r191, %r580, 31;
	and.b32  	%r581, %r580, 224;
	add.s32 	%r582, %r581, -128;
	shr.u32 	%r583, %r582, 5;
	mul.wide.u32 	%rd237, %r583, 4;
	sub.s64 	%rd109, %rd2, %rd237;
	ld.local.u32 	%r697, [%rd109+24];
	ld.local.u32 	%r698, [%rd109+20];
	setp.eq.s32 	%p149, %r191, 0;
	@%p149 bra 	$L__BB0_140;
	shf.l.wrap.b32 	%r697, %r698, %r697, %r191;
	ld.local.u32 	%r584, [%rd109+16];
	shf.l.wrap.b32 	%r698, %r584, %r698, %r191;
$L__BB0_140:
	shr.u32 	%r585, %r697, 30;
	shf.l.wrap.b32 	%r586, %r698, %r697, 2;
	shl.b32 	%r587, %r698, 2;
	shr.u32 	%r588, %r586, 31;
	add.s32 	%r589, %r588, %r585;
	neg.s32 	%r590, %r589;
	setp.lt.s32 	%p150, %r187, 0;
	selp.b32 	%r699, %r590, %r589, %p150;
	xor.b32  	%r591, %r586, %r187;
	shr.s32 	%r592, %r586, 31;
	xor.b32  	%r593, %r592, %r586;
	xor.b32  	%r594, %r592, %r587;
	cvt.u64.u32 	%rd238, %r593;
	shl.b64 	%rd239, %rd238, 32;
	cvt.u64.u32 	%rd240, %r594;
	or.b64  	%rd241, %rd239, %rd240;
	cvt.rn.f64.s64 	%fd29, %rd241;
	mul.f64 	%fd30, %fd29, 0d3BF921FB54442D19;
	cvt.rn.f32.f64 	%f720, %fd30;
	neg.f32 	%f721, %f720;
	setp.lt.s32 	%p151, %r591, 0;
	selp.f32 	%f848, %f721, %f720, %p151;
	bra.uni 	$L__BB0_142;
$L__BB0_141:
	mov.f32 	%f722, 0f00000000;
	mul.rn.f32 	%f848, %f124, %f722;
	mov.b32 	%r699, 0;
$L__BB0_142:
	ld.param.f32 	%f830, [_Z12renderKernelPhiif_param_3];
	add.s32 	%r596, %r699, 1;
	mul.rn.f32 	%f723, %f848, %f848;
	and.b32  	%r597, %r699, 1;
	setp.eq.b32 	%p152, %r597, 1;
	selp.f32 	%f724, %f848, 0f3F800000, %p152;
	fma.rn.f32 	%f725, %f723, %f724, 0f00000000;
	fma.rn.f32 	%f726, %f723, 0f37CBAC00, 0fBAB607ED;
	selp.f32 	%f727, 0fB94D4153, %f726, %p152;
	selp.f32 	%f728, 0f3C0885E4, 0f3D2AAABB, %p152;
	fma.rn.f32 	%f729, %f727, %f723, %f728;
	selp.f32 	%f730, 0fBE2AAAA8, 0fBEFFFFFF, %p152;
	fma.rn.f32 	%f731, %f729, %f723, %f730;
	fma.rn.f32 	%f732, %f731, %f725, %f724;
	and.b32  	%r598, %r596, 2;
	setp.eq.s32 	%p153, %r598, 0;
	mov.f32 	%f733, 0f00000000;
	sub.f32 	%f734, %f733, %f732;
	selp.f32 	%f735, %f732, %f734, %p153;
	fma.rn.f32 	%f142, %f735, 0f3F000000, 0f3F000000;
	fma.rn.f32 	%f143, %f121, 0f41000000, %f830;
	mul.f32 	%f736, %f143, 0f3F22F983;
	cvt.rni.s32.f32 	%r703, %f736;
	cvt.rn.f32.s32 	%f737, %r703;
	fma.rn.f32 	%f738, %f737, 0fBFC90FDA, %f143;
	fma.rn.f32 	%f739, %f737, 0fB3A22168, %f738;
	fma.rn.f32 	%f849, %f737, 0fA7C234C5, %f739;
	abs.f32 	%f145, %f143;
	setp.ltu.f32 	%p154, %f145, 0f47CE4780;
	@%p154 bra 	$L__BB0_150;
	setp.eq.f32 	%p155, %f145, 0f7F800000;
	@%p155 bra 	$L__BB0_149;
	mov.b32 	%r201, %f143;
	shl.b32 	%r600, %r201, 8;
	or.b32  	%r202, %r600, -2147483648;
	mov.b64 	%rd301, 0;
	mov.b32 	%r700, 0;
	mov.u64 	%rd299, __cudart_i2opi_f;
	mov.u64 	%rd300, %rd1;
$L__BB0_145:
	.pragma "nounroll";
	ld.global.nc.u32 	%r601, [%rd299];
	mad.wide.u32 	%rd244, %r601, %r202, %rd301;
	shr.u64 	%rd301, %rd244, 32;
	st.local.u32 	[%rd300], %rd244;
	add.s32 	%r700, %r700, 1;
	add.s64 	%rd300, %rd300, 4;
	add.s64 	%rd299, %rd299, 4;
	setp.ne.s32 	%p156, %r700, 6;
	@%p156 bra 	$L__BB0_145;
	shr.u32 	%r602, %r201, 23;
	st.local.u32 	[%rd1+24], %rd301;
	and.b32  	%r205, %r602, 31;
	and.b32  	%r603, %r602, 224;
	add.s32 	%r604, %r603, -128;
	shr.u32 	%r605, %r604, 5;
	mul.wide.u32 	%rd245, %r605, 4;
	sub.s64 	%rd116, %rd1, %rd245;
	ld.local.u32 	%r701, [%rd116+24];
	ld.local.u32 	%r702, [%rd116+20];
	setp.eq.s32 	%p157, %r205, 0;
	@%p157 bra 	$L__BB0_148;
	shf.l.wrap.b32 	%r701, %r702, %r701, %r205;
	ld.local.u32 	%r606, [%rd116+16];
	shf.l.wrap.b32 	%r702, %r606, %r702, %r205;
$L__BB0_148:
	shr.u32 	%r607, %r701, 30;
	shf.l.wrap.b32 	%r608, %r702, %r701, 2;
	shl.b32 	%r609, %r702, 2;
	shr.u32 	%r610, %r608, 31;
	add.s32 	%r611, %r610, %r607;
	neg.s32 	%r612, %r611;
	setp.lt.s32 	%p158, %r201, 0;
	selp.b32 	%r703, %r612, %r611, %p158;
	xor.b32  	%r613, %r608, %r201;
	shr.s32 	%r614, %r608, 31;
	xor.b32  	%r615, %r614, %r608;
	xor.b32  	%r616, %r614, %r609;
	cvt.u64.u32 	%rd246, %r615;
	shl.b64 	%rd247, %rd246, 32;
	cvt.u64.u32 	%rd248, %r616;
	or.b64  	%rd249, %rd247, %rd248;
	cvt.rn.f64.s64 	%fd31, %rd249;
	mul.f64 	%fd32, %fd31, 0d3BF921FB54442D19;
	cvt.rn.f32.f64 	%f740, %fd32;
	neg.f32 	%f741, %f740;
	setp.lt.s32 	%p159, %r613, 0;
	selp.f32 	%f849, %f741, %f740, %p159;
	bra.uni 	$L__BB0_150;
$L__BB0_149:
	mov.f32 	%f742, 0f00000000;
	mul.rn.f32 	%f849, %f143, %f742;
	mov.b32 	%r703, 0;
$L__BB0_150:
	mul.rn.f32 	%f744, %f849, %f849;
	and.b32  	%r618, %r703, 1;
	setp.eq.b32 	%p160, %r618, 1;
	selp.f32 	%f745, 0f3F800000, %f849, %p160;
	fma.rn.f32 	%f746, %f744, %f745, 0f00000000;
	fma.rn.f32 	%f747, %f744, 0f37CBAC00, 0fBAB607ED;
	selp.f32 	%f748, %f747, 0fB94D4153, %p160;
	selp.f32 	%f749, 0f3D2AAABB, 0f3C0885E4, %p160;
	fma.rn.f32 	%f750, %f748, %f744, %f749;
	selp.f32 	%f751, 0fBEFFFFFF, 0fBE2AAAA8, %p160;
	fma.rn.f32 	%f752, %f750, %f744, %f751;
	fma.rn.f32 	%f753, %f752, %f746, %f745;
	and.b32  	%r619, %r703, 2;
	setp.eq.s32 	%p161, %r619, 0;
	mov.f32 	%f754, 0f00000000;
	sub.f32 	%f755, %f754, %f753;
	selp.f32 	%f756, %f753, %f755, %p161;
	mul.f32 	%f757, %f756, 0f3E000000;
	abs.f32 	%f758, %f757;
	mov.f32 	%f759, 0f3C23D70A;
	div.rn.f32 	%f149, %f759, %f758;
	abs.f32 	%f150, %f149;
	setp.eq.f32 	%p162, %f149, 0f3F800000;
	mov.f32 	%f850, 0f3F800000;
	@%p162 bra 	$L__BB0_157;
	setp.nan.f32 	%p163, %f150, %f150;
	@%p163 bra 	$L__BB0_156;
	setp.eq.f32 	%p164, %f149, 0f00000000;
	setp.eq.f32 	%p165, %f150, 0f7F800000;
	or.pred  	%p166, %p164, %p165;
	@%p166 bra 	$L__BB0_155;
	setp.lt.f32 	%p167, %f150, 0f00800000;
	mul.f32 	%f760, %f150, 0f4B800000;
	selp.f32 	%f761, %f760, %f150, %p167;
	mov.b32 	%r620, %f761;
	add.s32 	%r621, %r620, -1060439283;
	and.b32  	%r622, %r621, -8388608;
	sub.s32 	%r623, %r620, %r622;
	mov.b32 	%f762, %r623;
	cvt.rn.f32.s32 	%f763, %r622;
	selp.f32 	%f764, 0fC1C00000, 0f00000000, %p167;
	fma.rn.f32 	%f765, %f763, 0f34000000, %f764;
	add.f32 	%f766, %f762, 0fBF800000;
	add.f32 	%f767, %f762, 0f3F800000;
	rcp.approx.ftz.f32 	%f768, %f767;
	add.f32 	%f769, %f766, %f766;
	mul.f32 	%f770, %f769, %f768;
	mul.f32 	%f771, %f770, %f770;
	neg.f32 	%f772, %f770;
	sub.f32 	%f773, %f766, %f770;
	add.f32 	%f774, %f773, %f773;
	fma.rn.f32 	%f775, %f772, %f766, %f774;
	mul.rn.f32 	%f776, %f768, %f775;
	fma.rn.f32 	%f777, %f771, 0f3A2C32E4, 0f3B52E7DB;
	fma.rn.f32 	%f778, %f777, %f771, 0f3C93BB73;
	fma.rn.f32 	%f779, %f778, %f771, 0f3DF6384F;
	mul.rn.f32 	%f780, %f779, %f771;
	fma.rn.f32 	%f781, %f770, 0f3FB8AA3B, %f765;
	mul.f32 	%f782, %f780, 0f40400000;
	sub.f32 	%f783, %f765, %f781;
	fma.rn.f32 	%f784, %f770, 0f3FB8AA3B, %f783;
	fma.rn.f32 	%f785, %f776, 0f3FB8AA3B, %f784;
	fma.rn.f32 	%f786, %f770, 0f32A55E34, %f785;
	fma.rn.f32 	%f787, %f782, %f776, %f786;
	fma.rn.f32 	%f788, %f780, %f770, %f787;
	add.rn.f32 	%f789, %f781, %f788;
	mov.f32 	%f790, 0f3F99999A;
	mul.rn.f32 	%f791, %f789, %f790;
	cvt.rni.f32.f32 	%f792, %f791;
	sub.f32 	%f793, %f791, %f792;
	neg.f32 	%f794, %f791;
	fma.rn.f32 	%f795, %f789, 0f3F99999A, %f794;
	neg.f32 	%f796, %f781;
	add.rn.f32 	%f797, %f789, %f796;
	neg.f32 	%f798, %f797;
	add.rn.f32 	%f799, %f788, %f798;
	fma.rn.f32 	%f800, %f799, 0f3F99999A, %f795;
	add.f32 	%f801, %f793, %f800;
	setp.gt.f32 	%p168, %f792, 0f00000000;
	selp.b32 	%r624, 0, -2097152000, %p168;
	setp.geu.f32 	%p169, %f149, 0f00000000;
	setp.lt.f32 	%p170, %f791, 0f00000000;
	selp.f32 	%f802, 0f00000000, 0f7F800000, %p170;
	abs.f32 	%f803, %f791;
	setp.gt.f32 	%p171, %f803, 0f43180000;
	cvt.rzi.s32.f32 	%r625, %f792;
	shl.b32 	%r626, %r625, 23;
	sub.s32 	%r627, %r626, %r624;
	mov.b32 	%f804, %r627;
	add.s32 	%r628, %r624, 2130706432;
	mov.b32 	%f805, %r628;
	fma.rn.f32 	%f806, %f801, 0f391FCB8E, 0f3AAF85ED;
	fma.rn.f32 	%f807, %f806, %f801, 0f3C1D9856;
	fma.rn.f32 	%f808, %f807, %f801, 0f3D6357BB;
	fma.rn.f32 	%f809, %f808, %f801, 0f3E75FDEC;
	fma.rn.f32 	%f810, %f809, %f801, 0f3F317218;
	fma.rn.f32 	%f811, %f810, %f801, 0f3F800000;
	mul.f32 	%f812, %f811, %f805;
	mul.f32 	%f813, %f812, %f804;
	selp.f32 	%f850, %f802, %f813, %p171;
	@%p169 bra 	$L__BB0_157;
	mov.f32 	%f850, 0f7FFFFFFF;
	bra.uni 	$L__BB0_157;
$L__BB0_155:
	add.f32 	%f815, %f149, %f149;
	mov.b32 	%r629, %f815;
	and.b32  	%r630, %r629, 2147483647;
	mov.b32 	%f850, %r630;
	bra.uni 	$L__BB0_157;
$L__BB0_156:
	mov.f32 	%f816, 0f3F99999A;
	add.rn.f32 	%f850, %f149, %f816;
$L__BB0_157:
	ld.param.u32 	%r639, [_Z12renderKernelPhiif_param_1];
	ld.param.u64 	%rd253, [_Z12renderKernelPhiif_param_0];
	fma.rn.f32 	%f817, %f130, %f850, %f118;
	fma.rn.f32 	%f818, %f136, %f850, %f119;
	fma.rn.f32 	%f819, %f142, %f850, %f120;
	not.b32 	%r631, %r223;
	add.s32 	%r632, %r216, %r631;
	mad.lo.s32 	%r633, %r632, %r639, %r1;
	shl.b32 	%r634, %r633, 2;
	min.f32 	%f820, %f819, 0f3F800000;
	mul.f32 	%f821, %f820, 0f437F0000;
	cvt.rzi.u32.f32 	%r635, %f821;
	cvt.s64.s32 	%rd250, %r634;
	cvta.to.global.u64 	%rd251, %rd253;
	add.s64 	%rd252, %rd251, %rd250;
	st.global.u8 	[%rd252], %r635;
	min.f32 	%f822, %f818, 0f3F800000;
	mul.f32 	%f823, %f822, 0f437F0000;
	cvt.rzi.u32.f32 	%r636, %f823;
	st.global.u8 	[%rd252+1], %r636;
	min.f32 	%f824, %f817, 0f3F800000;
	mul.f32 	%f825, %f824, 0f437F0000;
	cvt.rzi.u32.f32 	%r637, %f825;
	st.global.u8 	[%rd252+2], %r637;
	mov.b16 	%rs1, 255;
	st.global.u8 	[%rd252+3], %rs1;
$L__BB0_158:
	ret;

}


// ===== COMPILED SASS (sm_100) =====

	.target	sm_100

	.elftype	@"ET_EXEC"


//--------------------- .note.nv.tkinfo           --------------------------
	.section	.note.nv.tkinfo,"",@"SHT_NOTE"
	.sectionflags	@"SHF_NOTE_NV_TKINFO"
	.tkinfo
        /*0018*/ 	.word	0x00000002
        /*0030*/ 	.string	""
        /*0030*/ 	.string	"ptxas"
        /*0030*/ 	.string	"Cuda compilation tools, release 13.0, V13.0.88"
        /*0030*/ 	.string	"Build cuda_13.0.r13.0/compiler.36424714_0"
        /*0030*/ 	.string	"-arch sm_100 -m 64 "



//--------------------- .note.nv.cuinfo           --------------------------
	.section	.note.nv.cuinfo,"",@"SHT_NOTE"
	.sectionflags	@"SHF_NOTE_NV_CUINFO"
        /*0018*/ 	.short	0x0002
        /*001a*/ 	.short	0x0064
        /*001c*/ 	.short	0x0082
	.zero		2


//--------------------- .nv.info                  --------------------------
	.section	.nv.info,"",@"SHT_CUDA_INFO"
	.align	4


	//----- nvinfo : EIATTR_REGCOUNT
	.align		4
        /*0000*/ 	.byte	0x04, 0x2f
        /*0002*/ 	.short	(.L_2 - .L_1)
	.align		4
.L_1:
        /*0004*/ 	.word	index@(_Z12renderKernelPhiif)
        /*0008*/ 	.word	0x0000001e


	//----- nvinfo : EIATTR_FRAME_SIZE
	.align		4
.L_2:
        /*000c*/ 	.byte	0x04, 0x11
        /*000e*/ 	.short	(.L_4 - .L_3)
	.align		4
.L_3:
        /*0010*/ 	.word	index@($__internal_1_$__cuda_sm3x_div_rn_noftz_f32_slowpath)
        /*0014*/ 	.word	0x00000020


	//----- nvinfo : EIATTR_FRAME_SIZE
	.align		4
.L_4:
        /*0018*/ 	.byte	0x04, 0x11
        /*001a*/ 	.short	(.L_6 - .L_5)
	.align		4
.L_5:
        /*001c*/ 	.word	index@($__internal_0_$__cuda_sm20_sqrt_rn_f32_slowpath)
        /*0020*/ 	.word	0x00000020


	//----- nvinfo : EIATTR_FRAME_SIZE
	.align		4
.L_6:
        /*0024*/ 	.byte	0x04, 0x11
        /*0026*/ 	.short	(.L_8 - .L_7)
	.align		4
.L_7:
        /*0028*/ 	.word	index@(_Z12renderKernelPhiif)
        /*002c*/ 	.word	0x00000020


	//----- nvinfo : EIATTR_MIN_STACK_SIZE
	.align		4
.L_8:
        /*0030*/ 	.byte	0x04, 0x12
        /*0032*/ 	.short	(.L_10 - .L_9)
	.align		4
.L_9:
        /*0034*/ 	.word	index@(_Z12renderKernelPhiif)
        /*0038*/ 	.word	0x00000020
.L_10:


//--------------------- .nv.compat                --------------------------
	.section	.nv.compat,"",@"SHT_CUDA_COMPAT_INFO"
	.align	4
        /*0000*/ 	.byte	0x02, 0x09, 0x00, 0x00, 0x02, 0x02, 0x01, 0x00, 0x02, 0x05, 0x05, 0x00, 0x03, 0x07, 0x01, 0x01
        /*0010*/ 	.byte	0x02, 0x03, 0x00, 0x00, 0x02, 0x06, 0x01, 0x00, 0x04, 0x0b, 0x08, 0x00, 0x01, 0x00, 0x00, 0x00
        /*0020*/ 	.byte	0x00, 0x00, 0x00, 0x00


//--------------------- .nv.info._Z12renderKernelPhiif --------------------------
	.section	.nv.info._Z12renderKernelPhiif,"",@"SHT_CUDA_INFO"
	.sectionflags	@""
	.align	4


	//----- nvinfo : EIATTR_CUDA_API_VERSION
	.align		4
        /*0000*/ 	.byte	0x04, 0x37
        /*0002*/ 	.short	(.L_12 - .L_11)
.L_11:
        /*0004*/ 	.word	0x00000082


	//----- nvinfo : EIATTR_KPARAM_INFO
	.align		4
.L_12:
        /*0008*/ 	.byte	0x04, 0x17
        /*000a*/ 	.short	(.L_14 - .L_13)
.L_13:
        /*000c*/ 	.word	0x00000000
        /*0010*/ 	.short	0x0003
        /*0012*/ 	.short	0x0010
        /*0014*/ 	.byte	0x00, 0xf0, 0x11, 0x00


	//----- nvinfo : EIATTR_KPARAM_INFO
	.align		4
.L_14:
        /*0018*/ 	.byte	0x04, 0x17
        /*001a*/ 	.short	(.L_16 - .L_15)
.L_15:
        /*001c*/ 	.word	0x00000000
        /*0020*/ 	.short	0x0002
        /*0022*/ 	.short	0x000c
        /*0024*/ 	.byte	0x00, 0xf0, 0x11, 0x00


	//----- nvinfo : EIATTR_KPARAM_INFO
	.align		4
.L_16:
        /*0028*/ 	.byte	0x04, 0x17
        /*002a*/ 	.short	(.L_18 - .L_17)
.L_17:
        /*002c*/ 	.word	0x00000000
        /*0030*/ 	.short	0x0001
        /*0032*/ 	.short	0x0008
        /*0034*/ 	.byte	0x00, 0xf0, 0x11, 0x00


	//----- nvinfo : EIATTR_KPARAM_INFO
	.align		4
.L_18:
        /*0038*/ 	.byte	0x04, 0x17
        /*003a*/ 	.short	(.L_20 - .L_19)
.L_19:
        /*003c*/ 	.word	0x00000000
        /*0040*/ 	.short	0x0000
        /*0042*/ 	.short	0x0000
        /*0044*/ 	.byte	0x00, 0xf5, 0x21, 0x00


	//----- nvinfo : EIATTR_SPARSE_MMA_MASK
	.align		4
.L_20:
        /*0048*/ 	.byte	0x03, 0x50
        /*004a*/ 	.short	0x0000


	//----- nvinfo : EIATTR_MAXREG_COUNT
	.align		4
        /*004c*/ 	.byte	0x03, 0x1b
        /*004e*/ 	.short	0x00ff


	//----- nvinfo : EIATTR_MERCURY_ISA_VERSION
	.align		4
        /*0050*/ 	.byte	0x03, 0x5f
        /*0052*/ 	.short	0x0101


	//----- nvinfo : EIATTR_VRC_CTA_INIT_COUNT
	.align		4
        /*0054*/ 	.byte	0x02, 0x4a
	.zero		1
	.zero		1


	//----- nvinfo : EIATTR_EXIT_INSTR_OFFSETS
	.align		4
        /*0058*/ 	.byte	0x04, 0x1c
        /*005a*/ 	.short	(.L_22 - .L_21)


	//   ....[0]....
.L_21:
        /*005c*/ 	.word	0x000000d0


	//   ....[1]....
        /*0060*/ 	.word	0x00007ae0


	//----- nvinfo : EIATTR_CRS_STACK_SIZE
	.align		4
.L_22:
        /*0064*/ 	.byte	0x04, 0x1e
        /*0066*/ 	.short	(.L_24 - .L_23)
.L_23:
        /*0068*/ 	.word	0x00000000


	//----- nvinfo : EIATTR_CBANK_PARAM_SIZE
	.align		4
.L_24:
        /*006c*/ 	.byte	0x03, 0x19
        /*006e*/ 	.short	0x0014


	//----- nvinfo : EIATTR_PARAM_CBANK
	.align		4
        /*0070*/ 	.byte	0x04, 0x0a
        /*0072*/ 	.short	(.L_26 - .L_25)
	.align		4
.L_25:
        /*0074*/ 	.word	index@(.nv.constant0._Z12renderKernelPhiif)
        /*0078*/ 	.short	0x0380
        /*007a*/ 	.short	0x0014


	//----- nvinfo : EIATTR_SW_WAR
	.align		4
.L_26:
        /*007c*/ 	.byte	0x04, 0x36
        /*007e*/ 	.short	(.L_28 - .L_27)
.L_27:
        /*0080*/ 	.word	0x00000008
.L_28:


//--------------------- .nv.callgraph             --------------------------
	.section	.nv.callgraph,"",@"SHT_CUDA_CALLGRAPH"
	.align	4
	.sectionentsize	8
	.align		4
        /*0000*/ 	.word	0x00000000
	.align		4
        /*0004*/ 	.word	0xffffffff
	.align		4
        /*0008*/ 	.word	0x00000000
	.align		4
        /*000c*/ 	.word	0xfffffffe
	.align		4
        /*0010*/ 	.word	0x00000000
	.align		4
        /*0014*/ 	.word	0xfffffffd
	.align		4
        /*0018*/ 	.word	0x00000000
	.align		4
        /*001c*/ 	.word	0xfffffffc


//--------------------- .nv.constant4             --------------------------
	.section	.nv.constant4,"a",@progbits
	.align	8
	.align		8
.nv.constant4:
        /*0000*/ 	.dword	__cudart_i2opi_f


//--------------------- .text._Z12renderKernelPhiif --------------------------
	.section	.text._Z12renderKernelPhiif,"ax",@progbits
	.align	128
        .global         _Z12renderKernelPhiif
        .type           _Z12renderKernelPhiif,@function
        .size           _Z12renderKernelPhiif,(.L_x_117 - _Z12renderKernelPhiif)
        .other          _Z12renderKernelPhiif,@"STO_CUDA_ENTRY STV_DEFAULT"
_Z12renderKernelPhiif:
.text._Z12renderKernelPhiif:
[----:B------:R-:W0:Y:S01]  /*0000*/  LDC R1, c[0x0][0x37c] ;  /* 0x0000df00ff017b82 */ /* 0x000e220000000800 */
[----:B------:R-:W1:Y:S07]  /*0010*/  S2R R3, SR_TID.Y ;  /* 0x0000000000037919 */ /* 0x000e6e0000002200 */
[----:B------:R-:W2:Y:S01]  /*0020*/  LDC R5, c[0x0][0x360] ;  /* 0x0000d800ff057b82 */ /* 0x000ea20000000800 */
[----:B------:R-:W3:Y:S01]  /*0030*/  LDCU.64 UR6, c[0x0][0x388] ;  /* 0x00007100ff0677ac */ /* 0x000ee20008000a00 */
[----:B0-----:R-:W-:Y:S01]  /*0040*/  VIADD R1, R1, 0xffffffe0 ;  /* 0xffffffe001017836 */ /* 0x001fe20000000000 */
[----:B------:R-:W2:Y:S05]  /*0050*/  S2R R0, SR_TID.X ;  /* 0x0000000000007919 */ /* 0x000eaa0000002100 */
[----:B------:R-:W1:Y:S08]  /*0060*/  S2UR UR5, SR_CTAID.Y ;  /* 0x00000000000579c3 */ /* 0x000e700000002600 */
[----:B------:R-:W1:Y:S08]  /*0070*/  LDC R6, c[0x0][0x364] ;  /* 0x0000d900ff067b82 */ /* 0x000e700000000800 */
[----:B------:R-:W2:Y:S01]  /*0080*/  S2UR UR4, SR_CTAID.X ;  /* 0x00000000000479c3 */ /* 0x000ea20000002500 */
[----:B-1----:R-:W-:-:S05]  /*0090*/  IMAD R6, R6, UR5, R3 ;  /* 0x0000000506067c24 */ /* 0x002fca000f8e0203 */
[----:B---3--:R-:W-:Y:S01]  /*00a0*/  ISETP.GE.AND P0, PT, R6, UR7, PT ;  /* 0x0000000706007c0c */ /* 0x008fe2000bf06270 */
[----:B--2---:R-:W-:-:S05]  /*00b0*/  IMAD R5, R5, UR4, R0 ;  /* 0x0000000405057c24 */ /* 0x004fca000f8e0200 */
[----:B------:R-:W-:-:S13]  /*00c0*/  ISETP.GE.OR P0, PT, R5, UR6, P0 ;  /* 0x0000000605007c0c */ /* 0x000fda0008706670 */
[----:B------:R-:W-:Y:S05]  /*00d0*/  @P0 EXIT ;  /* 0x000000000000094d */ /* 0x000fea0003800000 */
[----:B------:R-:W-:Y:S02]  /*00e0*/  I2FP.F32.U32 R4, UR7 ;  /* 0x0000000700047c45 */ /* 0x000fe40008201000 */
[----:B------:R-:W-:Y:S02]  /*00f0*/  I2FP.F32.S32 R11, UR6 ;  /* 0x00000006000b7c45 */ /* 0x000fe40008201400 */
[----:B------:R-:W0:Y:S08]  /*0100*/  MUFU.RCP R3, R4 ;  /* 0x0000000400037308 */ /* 0x000e300000001000 */
[----:B------:R-:W1:Y:S01]  /*0110*/  FCHK P0, R11, R4 ;  /* 0x000000040b007302 */ /* 0x000e620000000000 */
[----:B0-----:R-:W-:-:S04]  /*0120*/  FFMA R0, -R4, R3, 1 ;  /* 0x3f80000004007423 */ /* 0x001fc80000000103 */
[----:B------:R-:W-:-:S04]  /*0130*/  FFMA R0, R3, R0, R3 ;  /* 0x0000000003007223 */ /* 0x000fc80000000003 */
[----:B------:R-:W-:-:S04]  /*0140*/  FFMA R3, R11, R0, RZ ;  /* 0x000000000b037223 */ /* 0x000fc800000000ff */
[----:B------:R-:W-:-:S04]  /*0150*/  FFMA R2, -R4, R3, R11 ;  /* 0x0000000304027223 */ /* 0x000fc8000000010b */
[----:B------:R-:W-:Y:S01]  /*0160*/  FFMA R2, R0, R2, R3 ;  /* 0x0000000200027223 */ /* 0x000fe20000000003 */
[----:B-1----:R-:W-:Y:S06]  /*0170*/  @!P0 BRA `(.L_x_0) ;  /* 0x0000000000148947 */ /* 0x002fec0003800000 */
[----:B------:R-:W-:Y:S01]  /*0180*/  IMAD.MOV.U32 R3, RZ, RZ, R11 ;  /* 0x000000ffff037224 */ /* 0x000fe200078e000b */
[----:B------:R-:W-:Y:S02]  /*0190*/  MOV R0, R4 ;  /* 0x0000000400007202 */ /* 0x000fe40000000f00 */
[----:B------:R-:W-:-:S07]  /*01a0*/  MOV R8, 0x1c0 ;  /* 0x000001c000087802 */ /* 0x000fce0000000f00 */
[----:B------:R-:W-:Y:S05]  /*01b0*/  CALL.REL.NOINC `($__internal_1_$__cuda_sm3x_div_rn_noftz_f32_slowpath) ;  /* 0x0000007800a47944 */ /* 0x000fea0003c00000 */
[----:B------:R-:W-:-:S07]  /*01c0*/  IMAD.MOV.U32 R2, RZ, RZ, R0 ;  /* 0x000000ffff027224 */ /* 0x000fce00078e0000 */
.L_x_0:
[----:B------:R-:W0:Y:S01]  /*01d0*/  MUFU.RCP R0, R11 ;  /* 0x0000000b00007308 */ /* 0x000e220000001000 */
[----:B------:R-:W-:Y:S01]  /*01e0*/  I2FP.F32.S32 R3, R5 ;  /* 0x0000000500037245 */ /* 0x000fe20000201400 */
[----:B------:R-:W-:Y:S04]  /*01f0*/  BSSY.RECONVERGENT B0, `(.L_x_1) ;  /* 0x000000d000007945 */ /* 0x000fe80003800200 */
[----:B------:R-:W-:-:S04]  /*0200*/  FADD R3, R3, R3 ;  /* 0x0000000303037221 */ /* 0x000fc80000000000 */
        /* <DEDUP_REMOVED lines=8> */
[----:B------:R-:W-:-:S07]  /*0290*/  MOV R8, 0x2b0 ;  /* 0x000002b000087802 */ /* 0x000fce0000000f00 */
[----:B------:R-:W-:Y:S05]  /*02a0*/  CALL.REL.NOINC `($__internal_1_$__cuda_sm3x_div_rn_noftz_f32_slowpath) ;  /* 0x0000007800687944 */ /* 0x000fea0003c00000 */
[----:B------:R-:W-:-:S07]  /*02b0*/  MOV R7, R0 ;  /* 0x0000000000077202 */ /* 0x000fce0000000f00 */
.L_x_2:
[----:B------:R-:W-:Y:S05]  /*02c0*/  BSYNC.RECONVERGENT B0 ;  /* 0x0000000000007941 */ /* 0x000fea0003800200 */
.L_x_1:
[----:B------:R-:W0:Y:S01]  /*02d0*/  MUFU.RCP R9, R4 ;  /* 0x0000000400097308 */ /* 0x000e220000001000 */
[----:B------:R-:W-:Y:S01]  /*02e0*/  I2FP.F32.U32 R0, R6 ;  /* 0x0000000600007245 */ /* 0x000fe20000201000 */
[----:B------:R-:W-:Y:S01]  /*02f0*/  FADD R7, R7, -1 ;  /* 0xbf80000007077421 */ /* 0x000fe20000000000 */
[----:B------:R-:W-:Y:S03]  /*0300*/  BSSY.RECONVERGENT B0, `(.L_x_3) ;  /* 0x000000d000007945 */ /* 0x000fe60003800200 */
[----:B------:R-:W-:Y:S01]  /*0310*/  FADD R3, R0, R0 ;  /* 0x0000000000037221 */ /* 0x000fe20000000000 */
[----:B------:R-:W-:-:S03]  /*0320*/  FMUL R2, R7, R2 ;  /* 0x0000000207027220 */ /* 0x000fc60000400000 */
        /* <DEDUP_REMOVED lines=10> */
.L_x_4:
[----:B------:R-:W-:Y:S05]  /*03d0*/  BSYNC.RECONVERGENT B0 ;  /* 0x0000000000007941 */ /* 0x000fea0003800200 */
.L_x_3:
[----:B------:R-:W-:Y:S01]  /*03e0*/  FADD R10, R0, -1 ;  /* 0xbf800000000a7421 */ /* 0x000fe20000000000 */
[----:B------:R-:W-:Y:S03]  /*03f0*/  BSSY.RECONVERGENT B0, `(.L_x_5) ;  /* 0x0000010000007945 */ /* 0x000fe60003800200 */
[----:B------:R-:W-:-:S04]  /*0400*/  FMUL R3, R10, R10 ;  /* 0x0000000a0a037220 */ /* 0x000fc80000400000 */
[----:B------:R-:W-:-:S04]  /*0410*/  FFMA R3, R2, R2, R3 ;  /* 0x0000000202037223 */ /* 0x000fc80000000003 */
[----:B------:R-:W-:Y:S01]  /*0420*/  VIADD R4, R3, 0xf3000000 ;  /* 0xf300000003047836 */ /* 0x000fe20000000000 */
[----:B------:R0:W1:Y:S04]  /*0430*/  MUFU.RSQ R0, R3 ;  /* 0x0000000300007308 */ /* 0x0000680000001400 */
[----:B------:R-:W-:-:S13]  /*0440*/  ISETP.GT.U32.AND P0, PT, R4, 0x727fffff, PT ;  /* 0x727fffff0400780c */ /* 0x000fda0003f04070 */
[----:B01----:R-:W-:Y:S05]  /*0450*/  @!P0 BRA `(.L_x_6) ;  /* 0x0000000000148947 */ /* 0x003fea0003800000 */
[----:B------:R-:W-:Y:S02]  /*0460*/  MOV R0, R3 ;  /* 0x0000000300007202 */ /* 0x000fe40000000f00 */
[----:B------:R-:W-:-:S07]  /*0470*/  MOV R8, 0x490 ;  /* 0x0000049000087802 */ /* 0x000fce0000000f00 */
[----:B------:R-:W-:Y:S05]  /*0480*/  CALL.REL.NOINC `($__internal_0_$__cuda_sm20_sqrt_rn_f32_slowpath) ;  /* 0x0000007400987944 */ /* 0x000fea0003c00000 */
[----:B------:R-:W-:Y:S01]  /*0490*/  IMAD.MOV.U32 R4, RZ, RZ, R3 ;  /* 0x000000ffff047224 */ /* 0x000fe200078e0003 */
[----:B------:R-:W-:Y:S06]  /*04a0*/  BRA `(.L_x_7) ;  /* 0x0000000000107947 */ /* 0x000fec0003800000 */
.L_x_6:
[----:B------:R-:W-:Y:S01]  /*04b0*/  FMUL.FTZ R4, R3, R0 ;  /* 0x0000000003047220 */ /* 0x000fe20000410000 */
[----:B------:R-:W-:-:S03]  /*04c0*/  FMUL.FTZ R0, R0, 0.5 ;  /* 0x3f00000000007820 */ /* 0x000fc60000410000 */
[----:B------:R-:W-:-:S04]  /*04d0*/  FFMA R3, -R4, R4, R3 ;  /* 0x0000000404037223 */ /* 0x000fc80000000103 */
[----:B------:R-:W-:-:S07]  /*04e0*/  FFMA R4, R3, R0, R4 ;  /* 0x0000000003047223 */ /* 0x000fce0000000004 */
.L_x_7:
[----:B------:R-:W-:Y:S05]  /*04f0*/  BSYNC.RECONVERGENT B0 ;  /* 0x0000000000007941 */ /* 0x000fea0003800200 */
.L_x_5:
[----:B------:R-:W-:Y:S01]  /*0500*/  FMUL R7, R10, 1.5 ;  /* 0x3fc000000a077820 */ /* 0x000fe20000400000 */
[----:B------:R-:W-:Y:S01]  /*0510*/  FMUL R2, R2, 1.5 ;  /* 0x3fc0000002027820 */ /* 0x000fe20000400000 */
[----:B------:R-:W-:Y:S02]  /*0520*/  HFMA2 R11, -RZ, RZ, 3.7421875, 0 ;  /* 0x437c0000ff0b7431 */ /* 0x000fe400000001ff */
[----:B------:R-:W-:Y:S01]  /*0530*/  IMAD.MOV.U32 R3, RZ, RZ, 0x3bbb989d ;  /* 0x3bbb989dff037424 */ /* 0x000fe200078e00ff */
[----:B------:R-:W0:Y:S01]  /*0540*/  FRND.FLOOR R8, R7 ;  /* 0x0000000700087307 */ /* 0x000e220000205000 */
[----:B------:R-:W-:Y:S02]  /*0550*/  BSSY.RECONVERGENT B0, `(.L_x_8) ;  /* 0x000001e000007945 */ /* 0x000fe40003800200 */
[----:B------:R-:W-:-:S05]  /*0560*/  FFMA.SAT R0, R4, -R3, 0.5 ;  /* 0x3f00000004007423 */ /* 0x000fca0000002803 */
[----:B------:R-:W1:Y:S01]  /*0570*/  FRND.FLOOR R9, R2 ;  /* 0x0000000200097307 */ /* 0x000e620000205000 */
[----:B------:R-:W-:-:S04]  /*0580*/  FFMA.RM R0, R0, R11, 12582913 ;  /* 0x4b40000100007423 */ /* 0x000fc8000000400b */
[----:B------:R-:W-:Y:S01]  /*0590*/  FADD R3, R0, -12583039 ;  /* 0xcb40007f00037421 */ /* 0x000fe20000000000 */
[----:B0-----:R-:W-:-:S03]  /*05a0*/  FADD R8, R7, -R8 ;  /* 0x8000000807087221 */ /* 0x001fc60000000000 */
[----:B------:R-:W-:Y:S01]  /*05b0*/  FFMA R3, R4, -1.4426950216293334961, -R3 ;  /* 0xbfb8aa3b04037823 */ /* 0x000fe20000000803 */
[----:B------:R-:W-:-:S03]  /*05c0*/  FADD R10, R8, -0.5 ;  /* 0xbf000000080a7421 */ /* 0x000fc60000000000 */
[----:B------:R-:W-:Y:S01]  /*05d0*/  FFMA R3, R4, -1.925963033500011079e-08, R3 ;  /* 0xb2a5706004037823 */ /* 0x000fe20000000003 */
[----:B-1----:R-:W-:Y:S01]  /*05e0*/  FADD R9, R2, -R9 ;  /* 0x8000000902097221 */ /* 0x002fe20000000000 */
[----:B------:R-:W-:-:S03]  /*05f0*/  FMUL R2, R10, R10 ;  /* 0x0000000a0a027220 */ /* 0x000fc60000400000 */
[----:B------:R-:W-:Y:S01]  /*0600*/  FADD R11, R9, -0.5 ;  /* 0xbf000000090b7421 */ /* 0x000fe20000000000 */
[----:B------:R-:W0:Y:S03]  /*0610*/  MUFU.EX2 R3, R3 ;  /* 0x0000000300037308 */ /* 0x000e260000000800 */
[----:B------:R-:W-:-:S04]  /*0620*/  FFMA R8, R11, R11, R2 ;  /* 0x0000000b0b087223 */ /* 0x000fc80000000002 */
[----:B------:R-:W-:Y:S01]  /*0630*/  VIADD R2, R8, 0xf3000000 ;  /* 0xf300000008027836 */ /* 0x000fe20000000000 */
[----:B------:R1:W2:Y:S04]  /*0640*/  MUFU.RSQ R7, R8 ;  /* 0x0000000800077308 */ /* 0x0002a80000001400 */
[----:B------:R-:W-:Y:S01]  /*0650*/  ISETP.GT.U32.AND P0, PT, R2, 0x727fffff, PT ;  /* 0x727fffff0200780c */ /* 0x000fe20003f04070 */
[----:B------:R-:W-:-:S04]  /*0660*/  IMAD.SHL.U32 R2, R0, 0x800000, RZ ;  /* 0x0080000000027824 */ /* 0x000fc800078e00ff */
[----:B0-----:R-:W-:-:S08]  /*0670*/  FMUL R2, R2, R3 ;  /* 0x0000000302027220 */ /* 0x001fd00000400000 */
[----:B-12---:R-:W-:Y:S05]  /*0680*/  @!P0 BRA `(.L_x_9) ;  /* 0x0000000000188947 */ /* 0x006fea0003800000 */
[----:B------:R-:W-:Y:S01]  /*0690*/  BSSY.RECONVERGENT B1, `(.L_x_10) ;  /* 0x0000004000017945 */ /* 0x000fe20003800200 */
[----:B------:R-:W-:Y:S02]  /*06a0*/  MOV R0, R8 ;  /* 0x0000000800007202 */ /* 0x000fe40000000f00 */
[----:B------:R-:W-:-:S07]  /*06b0*/  MOV R8, 0x6d0 ;  /* 0x000006d000087802 */ /* 0x000fce0000000f00 */
[----:B------:R-:W-:Y:S05]  /*06c0*/  CALL.REL.NOINC `($__internal_0_$__cuda_sm20_sqrt_rn_f32_slowpath) ;  /* 0x0000007400087944 */ /* 0x000fea0003c00000 */
[----:B------:R-:W-:Y:S05]  /*06d0*/  BSYNC.RECONVERGENT B1 ;  /* 0x0000000000017941 */ /* 0x000fea0003800200 */
.L_x_10:
[----:B------:R-:W-:Y:S05]  /*06e0*/  BRA `(.L_x_11) ;  /* 0x0000000000107947 */ /* 0x000fea0003800000 */
.L_x_9:
[----:B------:R-:W-:Y:S01]  /*06f0*/  FMUL.FTZ R3, R8, R7 ;  /* 0x0000000708037220 */ /* 0x000fe20000410000 */
[----:B------:R-:W-:-:S03]  /*0700*/  FMUL.FTZ R7, R7, 0.5 ;  /* 0x3f00000007077820 */ /* 0x000fc60000410000 */
[----:B------:R-:W-:-:S04]  /*0710*/  FFMA R0, -R3, R3, R8 ;  /* 0x0000000303007223 */ /* 0x000fc80000000108 */
[----:B------:R-:W-:-:S07]  /*0720*/  FFMA R3, R0, R7, R3 ;  /* 0x0000000700037223 */ /* 0x000fce0000000003 */
.L_x_11:
[----:B------:R-:W-:Y:S05]  /*0730*/  BSYNC.RECONVERGENT B0 ;  /* 0x0000000000007941 */ /* 0x000fea0003800200 */
.L_x_8:
[----:B------:R-:W0:Y:S01]  /*0740*/  LDC R7, c[0x0][0x390] ;  /* 0x0000e400ff077b82 */ /* 0x000e220000000800 */
[----:B------:R-:W-:Y:S01]  /*0750*/  FADD R0, RZ, R4 ;  /* 0x00000004ff007221 */ /* 0x000fe20000000000 */
[----:B------:R-:W1:Y:S01]  /*0760*/  LDCU.64 UR6, c[0x0][0x358] ;  /* 0x00006b00ff0677ac */ /* 0x000e620008000a00 */
[----:B------:R-:W-:Y:S02]  /*0770*/  BSSY.RECONVERGENT B0, `(.L_x_12) ;  /* 0x0000043000007945 */ /* 0x000fe40003800200 */
[----:B0-----:R-:W-:-:S04]  /*0780*/  FFMA R19, R7, 0.40000000596046447754, R0 ;  /* 0x3ecccccd07137823 */ /* 0x001fc80000000000 */
[----:B------:R-:W-:-:S04]  /*0790*/  FADD R13, R19, 0.26300001144409179688 ;  /* 0x3e86a7f0130d7421 */ /* 0x000fc80000000000 */
[----:B------:R-:W-:-:S04]  /*07a0*/  FMUL R13, R13, 6.28318023681640625 ;  /* 0x40c90fd00d0d7820 */ /* 0x000fc80000400000 */
[C---:B------:R-:W-:Y:S01]  /*07b0*/  FMUL R0, R13.reuse, 0.63661974668502807617 ;  /* 0x3f22f9830d007820 */ /* 0x040fe20000400000 */
[----:B------:R-:W-:-:S03]  /*07c0*/  FSETP.GE.AND P0, PT, |R13|, 105615, PT ;  /* 0x47ce47800d00780b */ /* 0x000fc60003f06200 */
[----:B------:R-:W0:Y:S02]  /*07d0*/  F2I.NTZ R18, R0 ;  /* 0x0000000000127305 */ /* 0x000e240000203100 */
[----:B0-----:R-:W-:-:S05]  /*07e0*/  I2FP.F32.S32 R8, R18 ;  /* 0x0000001200087245 */ /* 0x001fca0000201400 */
[----:B------:R-:W-:-:S04]  /*07f0*/  FFMA R9, R8, -1.5707962512969970703, R13 ;  /* 0xbfc90fda08097823 */ /* 0x000fc8000000000d */
[----:B------:R-:W-:-:S04]  /*0800*/  FFMA R9, R8, -7.5497894158615963534e-08, R9 ;  /* 0xb3a2216808097823 */ /* 0x000fc80000000009 */
[----:B------:R-:W-:Y:S01]  /*0810*/  FFMA R8, R8, -5.3903029534742383927e-15, R9 ;  /* 0xa7c234c508087823 */ /* 0x000fe20000000009 */
[----:B-1----:R-:W-:Y:S06]  /*0820*/  @!P0 BRA `(.L_x_13) ;  /* 0x0000000000dc8947 */ /* 0x002fec0003800000 */
[----:B------:R-:W-:-:S13]  /*0830*/  FSETP.NEU.AND P0, PT, |R13|, +INF , PT ;  /* 0x7f8000000d00780b */ /* 0x000fda0003f0d200 */
[----:B------:R-:W-:Y:S01]  /*0840*/  @!P0 FMUL R8, RZ, R13 ;  /* 0x0000000dff088220 */ /* 0x000fe20000400000 */
[----:B------:R-:W-:Y:S01]  /*0850*/  @!P0 IMAD.MOV.U32 R18, RZ, RZ, RZ ;  /* 0x000000ffff128224 */ /* 0x000fe200078e00ff */
[----:B------:R-:W-:Y:S06]  /*0860*/  @!P0 BRA `(.L_x_13) ;  /* 0x0000000000cc8947 */ /* 0x000fec0003800000 */
[----:B------:R-:W-:Y:S01]  /*0870*/  IMAD.SHL.U32 R8, R13, 0x100, RZ ;  /* 0x000001000d087824 */ /* 0x000fe200078e00ff */
[----:B------:R-:W-:Y:S01]  /*0880*/  MOV R14, RZ ;  /* 0x000000ff000e7202 */ /* 0x000fe20000000f00 */
[----:B------:R-:W-:Y:S01]  /*0890*/  IMAD.MOV.U32 R0, RZ, RZ, R1 ;  /* 0x000000ffff007224 */ /* 0x000fe200078e0001 */
[----:B------:R-:W0:Y:S02]  /*08a0*/  LDCU.64 UR8, c[0x4][URZ] ;  /* 0x01000000ff0877ac */ /* 0x000e240008000a00 */
[----:B------:R-:W-:Y:S01]  /*08b0*/  LOP3.LUT R21, R8, 0x80000000, RZ, 0xfc, !PT ;  /* 0x8000000008157812 */ /* 0x000fe200078efcff */
[----:B------:R-:W-:Y:S01]  /*08c0*/  UMOV UR5, URZ ;  /* 0x000000ff00057c82 */ /* 0x000fe20008000000 */
[----:B------:R-:W-:-:S05]  /*08d0*/  UMOV UR4, URZ ;  /* 0x000000ff00047c82 */ /* 0x000fca0008000000 */
.L_x_14:
[----:B0-----:R-:W-:Y:S01]  /*08e0*/  IMAD.U32 R16, RZ, RZ, UR8 ;  /* 0x00000008ff107e24 */ /* 0x001fe2000f8e00ff */
[----:B------:R-:W-:-:S05]  /*08f0*/  MOV R17, UR9 ;  /* 0x0000000900117c02 */ /* 0x000fca0008000f00 */
[----:B------:R-:W2:Y:S01]  /*0900*/  LDG.E.CONSTANT R8, desc[UR6][R16.64] ;  /* 0x0000000610087981 */ /* 0x000ea2000c1e9900 */
[----:B------:R-:W-:Y:S02]  /*0910*/  UIADD3 UR8, UP0, UPT, UR8, 0x4, URZ ;  /* 0x0000000408087890 */ /* 0x000fe4000ff1e0ff */
[----:B------:R-:W-:Y:S02]  /*0920*/  UIADD3 UR4, UPT, UPT, UR4, 0x1, URZ ;  /* 0x0000000104047890 */ /* 0x000fe4000fffe0ff */
[----:B------:R-:W-:Y:S02]  /*0930*/  UIADD3.X UR9, UPT, UPT, URZ, UR9, URZ, UP0, !UPT ;  /* 0x00000009ff097290 */ /* 0x000fe400087fe4ff */
[----:B------:R-:W-:Y:S01]  /*0940*/  UISETP.NE.AND UP0, UPT, UR4, 0x6, UPT ;  /* 0x000000060400788c */ /* 0x000fe2000bf05270 */
[----:B--2---:R-:W-:-:S03]  /*0950*/  IMAD.WIDE.U32 R8, R8, R21, RZ ;  /* 0x0000001508087225 */ /* 0x004fc600078e00ff */
[----:B------:R-:W-:-:S04]  /*0960*/  IADD3 R15, P0, PT, R8, R14, RZ ;  /* 0x0000000e080f7210 */ /* 0x000fc80007f1e0ff */
[----:B------:R-:W-:Y:S01]  /*0970*/  IADD3.X R14, PT, PT, R9, UR5, RZ, P0, !PT ;  /* 0x00000005090e7c10 */ /* 0x000fe200087fe4ff */
[----:B------:R0:W-:Y:S02]  /*0980*/  STL [R0], R15 ;  /* 0x0000000f00007387 */ /* 0x0001e40000100800 */
[----:B0-----:R-:W-:Y:S01]  /*0990*/  VIADD R0, R0, 0x4 ;  /* 0x0000000400007836 */ /* 0x001fe20000000000 */
[----:B------:R-:W-:Y:S06]  /*09a0*/  BRA.U UP0, `(.L_x_14) ;  /* 0xfffffffd00cc7547 */ /* 0x000fec000b83ffff */
[----:B------:R-:W-:Y:S01]  /*09b0*/  SHF.R.U32.HI R12, RZ, 0x17, R13 ;  /* 0x00000017ff0c7819 */ /* 0x000fe2000001160d */
[----:B------:R0:W-:Y:S03]  /*09c0*/  STL [R1+0x18], R14 ;  /* 0x0000180e01007387 */ /* 0x0001e60000100800 */
[C---:B------:R-:W-:Y:S02]  /*09d0*/  LOP3.LUT R0, R12.reuse, 0xe0, RZ, 0xc0, !PT ;  /* 0x000000e00c007812 */ /* 0x040fe400078ec0ff */
[----:B------:R-:W-:-:S03]  /*09e0*/  LOP3.LUT P0, RZ, R12, 0x1f, RZ, 0xc0, !PT ;  /* 0x0000001f0cff7812 */ /* 0x000fc6000780c0ff */
[----:B------:R-:W-:-:S05]  /*09f0*/  VIADD R0, R0, 0xffffff80 ;  /* 0xffffff8000007836 */ /* 0x000fca0000000000 */
[----:B------:R-:W-:-:S05]  /*0a00*/  SHF.R.U32.HI R0, RZ, 0x5, R0 ;  /* 0x00000005ff007819 */ /* 0x000fca0000011600 */
[----:B------:R-:W-:-:S05]  /*0a10*/  IMAD R15, R0, -0x4, R1 ;  /* 0xfffffffc000f7824 */ /* 0x000fca00078e0201 */
[----:B------:R-:W2:Y:S04]  /*0a20*/  LDL R0, [R15+0x18] ;  /* 0x000018000f007983 */ /* 0x000ea80000100800 */
[----:B------:R-:W2:Y:S04]  /*0a30*/  LDL R9, [R15+0x14] ;  /* 0x000014000f097983 */ /* 0x000ea80000100800 */
[----:B------:R-:W3:Y:S01]  /*0a40*/  @P0 LDL R8, [R15+0x10] ;  /* 0x000010000f080983 */ /* 0x000ee20000100800 */
[----:B------:R-:W-:Y:S01]  /*0a50*/  LOP3.LUT R12, R12, 0x1f, RZ, 0xc0, !PT ;  /* 0x0000001f0c0c7812 */ /* 0x000fe200078ec0ff */
[----:B------:R-:W-:Y:S01]  /*0a60*/  UMOV UR4, 0x54442d19 ;  /* 0x54442d1900047882 */ /* 0x000fe20000000000 */
[----:B------:R-:W-:-:S02]  /*0a70*/  UMOV UR5, 0x3bf921fb ;  /* 0x3bf921fb00057882 */ /* 0x000fc40000000000 */
[-C--:B--2---:R-:W-:Y:S02]  /*0a80*/  @P0 SHF.L.W.U32.HI R0, R9, R12.reuse, R0 ;  /* 0x0000000c09000219 */ /* 0x084fe40000010e00 */
[----:B---3--:R-:W-:Y:S02]  /*0a90*/  @P0 SHF.L.W.U32.HI R9, R8, R12, R9 ;  /* 0x0000000c08090219 */ /* 0x008fe40000010e09 */
[----:B------:R-:W-:Y:S02]  /*0aa0*/  ISETP.GE.AND P0, PT, R13, RZ, PT ;  /* 0x000000ff0d00720c */ /* 0x000fe40003f06270 */
[C---:B------:R-:W-:Y:S02]  /*0ab0*/  SHF.L.W.U32.HI R8, R9.reuse, 0x2, R0 ;  /* 0x0000000209087819 */ /* 0x040fe40000010e00 */
[----:B------:R-:W-:Y:S02]  /*0ac0*/  SHF.L.U32 R9, R9, 0x2, RZ ;  /* 0x0000000209097819 */ /* 0x000fe400000006ff */
[----:B------:R-:W-:-:S02]  /*0ad0*/  SHF.R.S32.HI R12, RZ, 0x1f, R8 ;  /* 0x0000001fff0c7819 */ /* 0x000fc40000011408 */
[----:B------:R-:W-:Y:S02]  /*0ae0*/  LOP3.LUT R13, R8, R13, RZ, 0x3c, !PT ;  /* 0x0000000d080d7212 */ /* 0x000fe400078e3cff */
[C---:B------:R-:W-:Y:S02]  /*0af0*/  LOP3.LUT R16, R12.reuse, R9, RZ, 0x3c, !PT ;  /* 0x000000090c107212 */ /* 0x040fe400078e3cff */
[----:B------:R-:W-:Y:S02]  /*0b00*/  LOP3.LUT R17, R12, R8, RZ, 0x3c, !PT ;  /* 0x000000080c117212 */ /* 0x000fe400078e3cff */
[----:B------:R-:W-:Y:S02]  /*0b10*/  SHF.R.U32.HI R9, RZ, 0x1e, R0 ;  /* 0x0000001eff097819 */ /* 0x000fe40000011600 */
[----:B------:R-:W-:Y:S02]  /*0b20*/  ISETP.GE.AND P1, PT, R13, RZ, PT ;  /* 0x000000ff0d00720c */ /* 0x000fe40003f26270 */
[----:B------:R-:W0:Y:S01]  /*0b30*/  I2F.F64.S64 R16, R16 ;  /* 0x0000001000107312 */ /* 0x000e220000301c00 */
[----:B------:R-:W-:-:S05]  /*0b40*/  LEA.HI R18, R8, R9, RZ, 0x1 ;  /* 0x0000000908127211 */ /* 0x000fca00078f08ff */
[----:B------:R-:W-:-:S04]  /*0b50*/  IMAD.MOV R0, RZ, RZ, -R18 ;  /* 0x000000ffff007224 */ /* 0x000fc800078e0a12 */
[----:B------:R-:W-:Y:S01]  /*0b60*/  @!P0 IMAD.MOV.U32 R18, RZ, RZ, R0 ;  /* 0x000000ffff128224 */ /* 0x000fe200078e0000 */
[----:B0-----:R-:W-:-:S10]  /*0b70*/  DMUL R14, R16, UR4 ;  /* 0x00000004100e7c28 */ /* 0x001fd40008000000 */
[----:B------:R-:W0:Y:S02]  /*0b80*/  F2F.F32.F64 R14, R14 ;  /* 0x0000000e000e7310 */ /* 0x000e240000301000 */
[----:B0-----:R-:W-:-:S07]  /*0b90*/  FSEL R8, -R14, R14, !P1 ;  /* 0x0000000e0e087208 */ /* 0x001fce0004800100 */
.L_x_13:
[----:B------:R-:W-:Y:S05]  /*0ba0*/  BSYNC.RECONVERGENT B0 ;  /* 0x0000000000007941 */ /* 0x000fea0003800200 */
.L_x_12:
[----:B------:R-:W-:Y:S01]  /*0bb0*/  FADD R20, R19, 0.41600000858306884766 ;  /* 0x3ed4fdf413147421 */ /* 0x000fe20000000000 */
[----:B------:R-:W-:Y:S01]  /*0bc0*/  LOP3.LUT R12, R18, 0x1, RZ, 0xc0, !PT ;  /* 0x00000001120c7812 */ /* 0x000fe200078ec0ff */
[----:B------:R-:W-:Y:S01]  /*0bd0*/  FMUL R9, R8, R8 ;  /* 0x0000000808097220 */ /* 0x000fe20000400000 */
[----:B------:R-:W-:Y:S01]  /*0be0*/  MOV R0, 0x37cbac00 ;  /* 0x37cbac0000007802 */ /* 0x000fe20000000f00 */
[----:B------:R-:W-:Y:S01]  /*0bf0*/  FMUL R20, R20, 6.28318023681640625 ;  /* 0x40c90fd014147820 */ /* 0x000fe20000400000 */
[----:B------:R-:W-:Y:S01]  /*0c00*/  ISETP.NE.U32.AND P0, PT, R12, 0x1, PT ;  /* 0x000000010c00780c */ /* 0x000fe20003f05070 */
[----:B------:R-:W-:Y:S02]  /*0c10*/  IMAD.MOV.U32 R12, RZ, RZ, 0x3c0885e4 ;  /* 0x3c0885e4ff0c7424 */ /* 0x000fe400078e00ff */
[----:B------:R-:W-:Y:S02]  /*0c20*/  HFMA2 R17, -RZ, RZ, 1.541015625, -0.052001953125 ;  /* 0x3e2aaaa8ff117431 */ /* 0x000fe400000001ff */
[----:B------:R-:W-:Y:S01]  /*0c30*/  FMUL R21, R20, 0.63661974668502807617 ;  /* 0x3f22f98314157820 */ /* 0x000fe20000400000 */
[----:B------:R-:W-:Y:S01]  /*0c40*/  FFMA R13, R9, R0, -0.0013887860113754868507 ;  /* 0xbab607ed090d7423 */ /* 0x000fe20000000000 */
[----:B------:R-:W-:Y:S01]  /*0c50*/  VIADD R18, R18, 0x1 ;  /* 0x0000000112127836 */ /* 0x000fe20000000000 */
[----:B------:R-:W-:Y:S01]  /*0c60*/  FSEL R16, R12, 0.041666727513074874878, !P0 ;  /* 0x3d2aaabb0c107808 */ /* 0x000fe20004000000 */
[----:B------:R-:W-:Y:S01]  /*0c70*/  BSSY.RECONVERGENT B0, `(.L_x_15) ;  /* 0x000004a000007945 */ /* 0x000fe20003800200 */
[----:B------:R-:W-:Y:S01]  /*0c80*/  FSEL R8, R8, 1, !P0 ;  /* 0x3f80000008087808 */ /* 0x000fe20004000000 */
[----:B------:R-:W0:Y:S01]  /*0c90*/  F2I.NTZ R21, R21 ;  /* 0x0000001500157305 */ /* 0x000e220000203100 */
[----:B------:R-:W-:-:S02]  /*0ca0*/  FSEL R14, R13, -0.00019574658654164522886, P0 ;  /* 0xb94d41530d0e7808 */ /* 0x000fc40000000000 */
[----:B------:R-:W-:Y:S01]  /*0cb0*/  LOP3.LUT P1, RZ, R18, 0x2, RZ, 0xc0, !PT ;  /* 0x0000000212ff7812 */ /* 0x000fe2000782c0ff */
[----:B------:R-:W-:Y:S02]  /*0cc0*/  IMAD.MOV.U32 R18, RZ, RZ, 0x3f000000 ;  /* 0x3f000000ff127424 */ /* 0x000fe400078e00ff */
[----:B------:R-:W-:Y:S01]  /*0cd0*/  FFMA R14, R9, R14, R16 ;  /* 0x0000000e090e7223 */ /* 0x000fe20000000010 */
[----:B------:R-:W-:Y:S02]  /*0ce0*/  FSEL R16, -R17, -0.4999999701976776123, !P0 ;  /* 0xbeffffff11107808 */ /* 0x000fe40004000100 */
[----:B------:R-:W-:-:S03]  /*0cf0*/  FSETP.GE.AND P0, PT, |R20|, 105615, PT ;  /* 0x47ce47801400780b */ /* 0x000fc60003f06200 */
[C---:B------:R-:W-:Y:S01]  /*0d00*/  FFMA R14, R9.reuse, R14, R16 ;  /* 0x0000000e090e7223 */ /* 0x040fe20000000010 */
[----:B------:R-:W-:Y:S01]  /*0d10*/  FFMA R9, R9, R8, RZ ;  /* 0x0000000809097223 */ /* 0x000fe200000000ff */
[----:B0-----:R-:W-:-:S03]  /*0d20*/  I2FP.F32.S32 R13, R21 ;  /* 0x00000015000d7245 */ /* 0x001fc60000201400 */
[----:B------:R-:W-:Y:S02]  /*0d30*/  FFMA R9, R9, R14, R8 ;  /* 0x0000000e09097223 */ /* 0x000fe40000000008 */
[C---:B------:R-:W-:Y:S02]  /*0d40*/  FFMA R16, R13.reuse, -1.5707962512969970703, R20 ;  /* 0xbfc90fda0d107823 */ /* 0x040fe40000000014 */
[----:B------:R-:W-:Y:S02]  /*0d50*/  @P1 FADD R9, RZ, -R9 ;  /* 0x80000009ff091221 */ /* 0x000fe40000000000 */
[----:B------:R-:W-:-:S04]  /*0d60*/  FFMA R16, R13, -7.5497894158615963534e-08, R16 ;  /* 0xb3a221680d107823 */ /* 0x000fc80000000010 */
[----:B------:R-:W-:Y:S01]  /*0d70*/  FFMA R8, R13, -5.3903029534742383927e-15, R16 ;  /* 0xa7c234c50d087823 */ /* 0x000fe20000000010 */
[----:B------:R-:W-:Y:S01]  /*0d80*/  FFMA R13, R9, R18, 0.5 ;  /* 0x3f000000090d7423 */ /* 0x000fe20000000012 */
[----:B------:R-:W-:Y:S06]  /*0d90*/  @!P0 BRA `(.L_x_16) ;  /* 0x0000000000dc8947 */ /* 0x000fec0003800000 */
[----:B------:R-:W-:-:S13]  /*0da0*/  FSETP.NEU.AND P0, PT, |R20|, +INF , PT ;  /* 0x7f8000001400780b */ /* 0x000fda0003f0d200 */
[----:B------:R-:W-:Y:S01]  /*0db0*/  @!P0 FMUL R8, RZ, R20 ;  /* 0x00000014ff088220 */ /* 0x000fe20000400000 */
[----:B------:R-:W-:Y:S01]  /*0dc0*/  @!P0 IMAD.MOV.U32 R21, RZ, RZ, RZ ;  /* 0x000000ffff158224 */ /* 0x000fe200078e00ff */
[----:B------:R-:W-:Y:S06]  /*0dd0*/  @!P0 BRA `(.L_x_16) ;  /* 0x0000000000cc8947 */ /* 0x000fec0003800000 */
[----:B------:R-:W-:Y:S01]  /*0de0*/  SHF.L.U32 R8, R20, 0x8, RZ ;  /* 0x0000000814087819 */ /* 0x000fe200000006ff */
[----:B------:R-:W-:Y:S01]  /*0df0*/  IMAD.MOV.U32 R22, RZ, RZ, RZ ;  /* 0x000000ffff167224 */ /* 0x000fe200078e00ff */
[----:B------:R-:W0:Y:S01]  /*0e00*/  LDCU.64 UR8, c[0x4][URZ] ;  /* 0x01000000ff0877ac */ /* 0x000e220008000a00 */
[----:B------:R-:W-:Y:S01]  /*0e10*/  IMAD.MOV.U32 R16, RZ, RZ, R1 ;  /* 0x000000ffff107224 */ /* 0x000fe200078e0001 */
[----:B------:R-:W-:Y:S01]  /*0e20*/  LOP3.LUT R23, R8, 0x80000000, RZ, 0xfc, !PT ;  /* 0x8000000008177812 */ /* 0x000fe200078efcff */
[----:B------:R-:W-:Y:S01]  /*0e30*/  UMOV UR5, URZ ;  /* 0x000000ff00057c82 */ /* 0x000fe20008000000 */
[----:B------:R-:W-:-:S05]  /*0e40*/  UMOV UR4, URZ ;  /* 0x000000ff00047c82 */ /* 0x000fca0008000000 */
.L_x_17:
[----:B0-----:R-:W-:Y:S01]  /*0e50*/  MOV R8, UR8 ;  /* 0x0000000800087c02 */ /* 0x001fe20008000f00 */
[----:B------:R-:W-:-:S05]  /*0e60*/  IMAD.U32 R9, RZ, RZ, UR9 ;  /* 0x00000009ff097e24 */ /* 0x000fca000f8e00ff */
        /* <DEDUP_REMOVED lines=14> */
[----:B------:R-:W-:Y:S02]  /*0f50*/  LOP3.LUT P0, RZ, R14, 0x1f, RZ, 0xc0, !PT ;  /* 0x0000001f0eff7812 */ /* 0x000fe4000780c0ff */
[----:B------:R-:W-:-:S04]  /*0f60*/  IADD3 R8, PT, PT, R8, -0x80, RZ ;  /* 0xffffff8008087810 */ /* 0x000fc80007ffe0ff */
        /* <DEDUP_REMOVED lines=11> */
[C-C-:B------:R-:W-:Y:S01]  /*1020*/  SHF.L.W.U32.HI R21, R9.reuse, 0x2, R16.reuse ;  /* 0x0000000209157819 */ /* 0x140fe20000010e10 */
[----:B------:R-:W-:Y:S01]  /*1030*/  IMAD.SHL.U32 R9, R9, 0x4, RZ ;  /* 0x0000000409097824 */ /* 0x000fe200078e00ff */
[----:B------:R-:W-:Y:S02]  /*1040*/  SHF.R.U32.HI R16, RZ, 0x1e, R16 ;  /* 0x0000001eff107819 */ /* 0x000fe40000011610 */
[----:B------:R-:W-:-:S02]  /*1050*/  SHF.R.S32.HI R14, RZ, 0x1f, R21 ;  /* 0x0000001fff0e7819 */ /* 0x000fc40000011415 */
[C---:B------:R-:W-:Y:S02]  /*1060*/  LOP3.LUT R20, R21.reuse, R20, RZ, 0x3c, !PT ;  /* 0x0000001415147212 */ /* 0x040fe400078e3cff */
[C---:B------:R-:W-:Y:S02]  /*1070*/  LOP3.LUT R8, R14.reuse, R9, RZ, 0x3c, !PT ;  /* 0x000000090e087212 */ /* 0x040fe400078e3cff */
[----:B------:R-:W-:Y:S02]  /*1080*/  LOP3.LUT R9, R14, R21, RZ, 0x3c, !PT ;  /* 0x000000150e097212 */ /* 0x000fe400078e3cff */
[----:B------:R-:W-:Y:S02]  /*1090*/  LEA.HI R21, R21, R16, RZ, 0x1 ;  /* 0x0000001015157211 */ /* 0x000fe400078f08ff */
[----:B------:R-:W-:Y:S02]  /*10a0*/  ISETP.GE.AND P1, PT, R20, RZ, PT ;  /* 0x000000ff1400720c */ /* 0x000fe40003f26270 */
[----:B------:R-:W1:Y:S01]  /*10b0*/  I2F.F64.S64 R8, R8 ;  /* 0x0000000800087312 */ /* 0x000e620000301c00 */
[----:B------:R-:W-:-:S05]  /*10c0*/  IMAD.MOV R16, RZ, RZ, -R21 ;  /* 0x000000ffff107224 */ /* 0x000fca00078e0a15 */
[----:B------:R-:W-:Y:S01]  /*10d0*/  @!P0 MOV R21, R16 ;  /* 0x0000001000158202 */ /* 0x000fe20000000f00 */
[----:B-1----:R-:W-:-:S10]  /*10e0*/  DMUL R14, R8, UR4 ;  /* 0x00000004080e7c28 */ /* 0x002fd40008000000 */
[----:B------:R-:W1:Y:S02]  /*10f0*/  F2F.F32.F64 R14, R14 ;  /* 0x0000000e000e7310 */ /* 0x000e640000301000 */
[----:B01----:R-:W-:-:S07]  /*1100*/  FSEL R8, -R14, R14, !P1 ;  /* 0x0000000e0e087208 */ /* 0x003fce0004800100 */
.L_x_16:
[----:B------:R-:W-:Y:S05]  /*1110*/  BSYNC.RECONVERGENT B0 ;  /* 0x0000000000007941 */ /* 0x000fea0003800200 */
.L_x_15:
[----:B------:R-:W-:Y:S01]  /*1120*/  FADD R20, R19, 0.55699998140335083008 ;  /* 0x3f0e978d13147421 */ /* 0x000fe20000000000 */
[C---:B------:R-:W-:Y:S01]  /*1130*/  LOP3.LUT R14, R21.reuse, 0x1, RZ, 0xc0, !PT ;  /* 0x00000001150e7812 */ /* 0x040fe200078ec0ff */
[----:B------:R-:W-:Y:S01]  /*1140*/  FMUL R9, R8, R8 ;  /* 0x0000000808097220 */ /* 0x000fe20000400000 */
[----:B------:R-:W-:Y:S02]  /*1150*/  VIADD R21, R21, 0x1 ;  /* 0x0000000115157836 */ /* 0x000fe40000000000 */
[----:B------:R-:W-:Y:S01]  /*1160*/  FMUL R20, R20, 6.28318023681640625 ;  /* 0x40c90fd014147820 */ /* 0x000fe20000400000 */
[----:B------:R-:W-:Y:S01]  /*1170*/  ISETP.NE.U32.AND P0, PT, R14, 0x1, PT ;  /* 0x000000010e00780c */ /* 0x000fe20003f05070 */
[----:B------:R-:W-:Y:S01]  /*1180*/  FFMA R14, R9, R0, -0.0013887860113754868507 ;  /* 0xbab607ed090e7423 */ /* 0x000fe20000000000 */
[----:B------:R-:W-:Y:S01]  /*1190*/  BSSY.RECONVERGENT B0, `(.L_x_18) ;  /* 0x000004b000007945 */ /* 0x000fe20003800200 */
[----:B------:R-:W-:Y:S01]  /*11a0*/  FMUL R19, R20, 0.63661974668502807617 ;  /* 0x3f22f98314137820 */ /* 0x000fe20000400000 */
[----:B------:R-:W-:-:S02]  /*11b0*/  FSEL R16, R12, 0.041666727513074874878, !P0 ;  /* 0x3d2aaabb0c107808 */ /* 0x000fc40004000000 */
[----:B------:R-:W-:Y:S02]  /*11c0*/  FSEL R14, R14, -0.00019574658654164522886, P0 ;  /* 0xb94d41530e0e7808 */ /* 0x000fe40000000000 */
[----:B------:R-:W-:Y:S01]  /*11d0*/  LOP3.LUT P1, RZ, R21, 0x2, RZ, 0xc0, !PT ;  /* 0x0000000215ff7812 */ /* 0x000fe2000782c0ff */
[----:B------:R-:W0:Y:S01]  /*11e0*/  F2I.NTZ R19, R19 ;  /* 0x0000001300137305 */ /* 0x000e220000203100 */
[----:B------:R-:W-:Y:S01]  /*11f0*/  FSEL R8, R8, 1, !P0 ;  /* 0x3f80000008087808 */ /* 0x000fe20004000000 */
[----:B------:R-:W-:Y:S01]  /*1200*/  FFMA R14, R9, R14, R16 ;  /* 0x0000000e090e7223 */ /* 0x000fe20000000010 */
[----:B------:R-:W-:Y:S02]  /*1210*/  FSEL R16, -R17, -0.4999999701976776123, !P0 ;  /* 0xbeffffff11107808 */ /* 0x000fe40004000100 */
[----:B------:R-:W-:-:S03]  /*1220*/  FSETP.GE.AND P0, PT, |R20|, 105615, PT ;  /* 0x47ce47801400780b */ /* 0x000fc60003f06200 */
[C---:B------:R-:W-:Y:S01]  /*1230*/  FFMA R14, R9.reuse, R14, R16 ;  /* 0x0000000e090e7223 */ /* 0x040fe20000000010 */
[----:B------:R-:W-:-:S04]  /*1240*/  FFMA R9, R9, R8, RZ ;  /* 0x0000000809097223 */ /* 0x000fc800000000ff */
[----:B------:R-:W-:Y:S01]  /*1250*/  FFMA R9, R9, R14, R8 ;  /* 0x0000000e09097223 */ /* 0x000fe20000000008 */
[----:B0-----:R-:W-:-:S03]  /*1260*/  I2FP.F32.S32 R15, R19 ;  /* 0x00000013000f7245 */ /* 0x001fc60000201400 */
[----:B------:R-:W-:Y:S02]  /*1270*/  @P1 FADD R9, RZ, -R9 ;  /* 0x80000009ff091221 */ /* 0x000fe40000000000 */
[----:B------:R-:W-:-:S04]  /*1280*/  FFMA R16, R15, -1.5707962512969970703, R20 ;  /* 0xbfc90fda0f107823 */ /* 0x000fc80000000014 */
        /* <DEDUP_REMOVED lines=15> */
.L_x_20:
        /* <DEDUP_REMOVED lines=28> */
[--C-:B0-----:R-:W-:Y:S02]  /*1540*/  SHF.R.U32.HI R22, RZ, 0x1e, R19.reuse ;  /* 0x0000001eff167819 */ /* 0x101fe40000011613 */
[C---:B------:R-:W-:Y:S01]  /*1550*/  SHF.L.W.U32.HI R21, R8.reuse, 0x2, R19 ;  /* 0x0000000208157819 */ /* 0x040fe20000010e13 */
[----:B------:R-:W-:Y:S01]  /*1560*/  IMAD.SHL.U32 R8, R8, 0x4, RZ ;  /* 0x0000000408087824 */ /* 0x000fe200078e00ff */
[----:B------:R-:W-:Y:S02]  /*1570*/  ISETP.GE.AND P0, PT, R20, RZ, PT ;  /* 0x000000ff1400720c */ /* 0x000fe40003f06270 */
[----:B------:R-:W-:-:S02]  /*1580*/  SHF.R.S32.HI R9, RZ, 0x1f, R21 ;  /* 0x0000001fff097819 */ /* 0x000fc40000011415 */
[----:B------:R-:W-:Y:S02]  /*1590*/  LOP3.LUT R20, R21, R20, RZ, 0x3c, !PT ;  /* 0x0000001415147212 */ /* 0x000fe400078e3cff */
[C---:B------:R-:W-:Y:S02]  /*15a0*/  LOP3.LUT R8, R9.reuse, R8, RZ, 0x3c, !PT ;  /* 0x0000000809087212 */ /* 0x040fe400078e3cff */
[----:B------:R-:W-:Y:S02]  /*15b0*/  LOP3.LUT R9, R9, R21, RZ, 0x3c, !PT ;  /* 0x0000001509097212 */ /* 0x000fe400078e3cff */
[----:B------:R-:W-:Y:S02]  /*15c0*/  LEA.HI R19, R21, R22, RZ, 0x1 ;  /* 0x0000001615137211 */ /* 0x000fe400078f08ff */
[----:B------:R-:W-:Y:S02]  /*15d0*/  ISETP.GE.AND P1, PT, R20, RZ, PT ;  /* 0x000000ff1400720c */ /* 0x000fe40003f26270 */
[----:B------:R-:W0:Y:S01]  /*15e0*/  I2F.F64.S64 R8, R8 ;  /* 0x0000000800087312 */ /* 0x000e220000301c00 */
[----:B------:R-:W-:-:S05]  /*15f0*/  IMAD.MOV R20, RZ, RZ, -R19 ;  /* 0x000000ffff147224 */ /* 0x000fca00078e0a13 */
[----:B------:R-:W-:Y:S01]  /*1600*/  @!P0 MOV R19, R20 ;  /* 0x0000001400138202 */ /* 0x000fe20000000f00 */
[----:B0-----:R-:W-:-:S10]  /*1610*/  DMUL R14, R8, UR4 ;  /* 0x00000004080e7c28 */ /* 0x001fd40008000000 */
[----:B------:R-:W0:Y:S02]  /*1620*/  F2F.F32.F64 R14, R14 ;  /* 0x0000000e000e7310 */ /* 0x000e240000301000 */
[----:B0-----:R-:W-:-:S07]  /*1630*/  FSEL R8, -R14, R14, !P1 ;  /* 0x0000000e0e087208 */ /* 0x001fce0004800100 */
.L_x_19:
[----:B------:R-:W-:Y:S05]  /*1640*/  BSYNC.RECONVERGENT B0 ;  /* 0x0000000000007941 */ /* 0x000fea0003800200 */
.L_x_18:
[----:B------:R-:W-:Y:S01]  /*1650*/  FMUL R14, R2, R3 ;  /* 0x00000003020e7220 */ /* 0x000fe20000400000 */
[C---:B------:R-:W-:Y:S01]  /*1660*/  LOP3.LUT R3, R19.reuse, 0x1, RZ, 0xc0, !PT ;  /* 0x0000000113037812 */ /* 0x040fe200078ec0ff */
[----:B------:R-:W-:Y:S01]  /*1670*/  FMUL R9, R8, R8 ;  /* 0x0000000808097220 */ /* 0x000fe20000400000 */
[----:B------:R-:W-:Y:S02]  /*1680*/  VIADD R19, R19, 0x1 ;  /* 0x0000000113137836 */ /* 0x000fe40000000000 */
[----:B------:R-:W-:Y:S01]  /*1690*/  FFMA R14, R14, 8, R7 ;  /* 0x410000000e0e7823 */ /* 0x000fe20000000007 */
[----:B------:R-:W-:Y:S01]  /*16a0*/  ISETP.NE.U32.AND P0, PT, R3, 0x1, PT ;  /* 0x000000010300780c */ /* 0x000fe20003f05070 */
[----:B------:R-:W-:Y:S01]  /*16b0*/  FFMA R3, R9, R0, -0.0013887860113754868507 ;  /* 0xbab607ed09037423 */ /* 0x000fe20000000000 */
[----:B------:R-:W-:Y:S01]  /*16c0*/  BSSY.RECONVERGENT B0, `(.L_x_21) ;  /* 0x000004b000007945 */ /* 0x000fe20003800200 */
[----:B------:R-:W-:Y:S01]  /*16d0*/  FMUL R7, R14, 0.63661974668502807617 ;  /* 0x3f22f9830e077820 */ /* 0x000fe20000400000 */
[----:B------:R-:W-:-:S02]  /*16e0*/  FSEL R20, R12, 0.041666727513074874878, !P0 ;  /* 0x3d2aaabb0c147808 */ /* 0x000fc40004000000 */
[----:B------:R-:W-:Y:S02]  /*16f0*/  FSEL R12, R3, -0.00019574658654164522886, P0 ;  /* 0xb94d4153030c7808 */ /* 0x000fe40000000000 */
[----:B------:R-:W-:Y:S01]  /*1700*/  FSEL R3, R8, 1, !P0 ;  /* 0x3f80000008037808 */ /* 0x000fe20004000000 */
[----:B------:R-:W0:Y:S01]  /*1710*/  F2I.NTZ R7, R7 ;  /* 0x0000000700077305 */ /* 0x000e220000203100 */
[----:B------:R-:W-:Y:S01]  /*1720*/  FSETP.GE.AND P1, PT, |R14|, 105615, PT ;  /* 0x47ce47800e00780b */ /* 0x000fe20003f26200 */
[----:B------:R-:W-:Y:S01]  /*1730*/  FFMA R12, R9, R12, R20 ;  /* 0x0000000c090c7223 */ /* 0x000fe20000000014 */
[----:B------:R-:W-:Y:S01]  /*1740*/  FSEL R20, -R17, -0.4999999701976776123, !P0 ;  /* 0xbeffffff11147808 */ /* 0x000fe20004000100 */
[----:B------:R-:W-:Y:S01]  /*1750*/  FFMA R8, R9, R3, RZ ;  /* 0x0000000309087223 */ /* 0x000fe200000000ff */
[----:B------:R-:W-:-:S03]  /*1760*/  LOP3.LUT P0, RZ, R19, 0x2, RZ, 0xc0, !PT ;  /* 0x0000000213ff7812 */ /* 0x000fc6000780c0ff */
[----:B------:R-:W-:-:S04]  /*1770*/  FFMA R12, R9, R12, R20 ;  /* 0x0000000c090c7223 */ /* 0x000fc80000000014 */
[----:B------:R-:W-:Y:S01]  /*1780*/  FFMA R3, R8, R12, R3 ;  /* 0x0000000c08037223 */ /* 0x000fe20000000003 */
[----:B0-----:R-:W-:-:S05]  /*1790*/  I2FP.F32.S32 R9, R7 ;  /* 0x0000000700097245 */ /* 0x001fca0000201400 */
[----:B------:R-:W-:Y:S01]  /*17a0*/  @P0 FADD R3, RZ, -R3 ;  /* 0x80000003ff030221 */ /* 0x000fe20000000000 */
[----:B------:R-:W-:-:S03]  /*17b0*/  FFMA R8, R9, -1.5707962512969970703, R14 ;  /* 0xbfc90fda09087823 */ /* 0x000fc6000000000e */
[----:B------:R-:W-:Y:S01]  /*17c0*/  FFMA R15, R3, R18, 0.5 ;  /* 0x3f000000030f7423 */ /* 0x000fe20000000012 */
[----:B------:R-:W-:-:S04]  /*17d0*/  FFMA R8, R9, -7.5497894158615963534e-08, R8 ;  /* 0xb3a2216809087823 */ /* 0x000fc80000000008 */
[----:B------:R-:W-:Y:S01]  /*17e0*/  FFMA R8, R9, -5.3903029534742383927e-15, R8 ;  /* 0xa7c234c509087823 */ /* 0x000fe20000000008 */
        /* <DEDUP_REMOVED lines=12> */
.L_x_23:
        /* <DEDUP_REMOVED lines=44> */
.L_x_22:
[----:B------:R-:W-:Y:S05]  /*1b70*/  BSYNC.RECONVERGENT B0 ;  /* 0x0000000000007941 */ /* 0x000fea0003800200 */
.L_x_21:
[----:B------:R-:W-:Y:S01]  /*1b80*/  FMUL R3, R8, R8 ;  /* 0x0000000808037220 */ /* 0x000fe20000400000 */
[C---:B------:R-:W-:Y:S01]  /*1b90*/  LOP3.LUT R9, R7.reuse, 0x1, RZ, 0xc0, !PT ;  /* 0x0000000107097812 */ /* 0x040fe200078ec0ff */
[----:B------:R-:W-:Y:S01]  /*1ba0*/  IMAD.MOV.U32 R14, RZ, RZ, 0x3d2aaabb ;  /* 0x3d2aaabbff0e7424 */ /* 0x000fe200078e00ff */
[----:B------:R-:W-:Y:S01]  /*1bb0*/  LOP3.LUT P1, RZ, R7, 0x2, RZ, 0xc0, !PT ;  /* 0x0000000207ff7812 */ /* 0x000fe2000782c0ff */
[----:B------:R-:W-:Y:S01]  /*1bc0*/  FFMA R0, R3, R0, -0.0013887860113754868507 ;  /* 0xbab607ed03007423 */ /* 0x000fe20000000000 */
[----:B------:R-:W-:Y:S01]  /*1bd0*/  ISETP.NE.U32.AND P0, PT, R9, 0x1, PT ;  /* 0x000000010900780c */ /* 0x000fe20003f05070 */
[----:B------:R-:W-:Y:S01]  /*1be0*/  IMAD.MOV.U32 R9, RZ, RZ, 0x3effffff ;  /* 0x3effffffff097424 */ /* 0x000fe200078e00ff */
[----:B------:R-:W-:Y:S01]  /*1bf0*/  UMOV UR4, 0x3c23d70a ;  /* 0x3c23d70a00047882 */ /* 0x000fe20000000000 */
[----:B------:R-:W-:Y:S01]  /*1c00*/  BSSY.RECONVERGENT B0, `(.L_x_24) ;  /* 0x0000018000007945 */ /* 0x000fe20003800200 */
[----:B------:R-:W-:Y:S02]  /*1c10*/  FSEL R12, R0, -0.00019574658654164522886, !P0 ;  /* 0xb94d4153000c7808 */ /* 0x000fe40004000000 */
[----:B------:R-:W-:-:S02]  /*1c20*/  FSEL R14, R14, 0.0083327032625675201416, !P0 ;  /* 0x3c0885e40e0e7808 */ /* 0x000fc40004000000 */
[----:B------:R-:W-:Y:S02]  /*1c30*/  FSEL R0, R8, 1, P0 ;  /* 0x3f80000008007808 */ /* 0x000fe40000000000 */
[----:B------:R-:W-:Y:S01]  /*1c40*/  FSEL R9, -R9, -0.16666662693023681641, !P0 ;  /* 0xbe2aaaa809097808 */ /* 0x000fe20004000100 */
[C---:B------:R-:W-:Y:S02]  /*1c50*/  FFMA R12, R3.reuse, R12, R14 ;  /* 0x0000000c030c7223 */ /* 0x040fe4000000000e */
[C---:B------:R-:W-:Y:S02]  /*1c60*/  FFMA R7, R3.reuse, R0, RZ ;  /* 0x0000000003077223 */ /* 0x040fe400000000ff */
[----:B------:R-:W-:Y:S01]  /*1c70*/  FFMA R9, R3, R12, R9 ;  /* 0x0000000c03097223 */ /* 0x000fe20000000009 */
[----:B------:R-:W-:-:S03]  /*1c80*/  MOV R12, UR4 ;  /* 0x00000004000c7c02 */ /* 0x000fc60008000f00 */
[----:B------:R-:W-:-:S04]  /*1c90*/  FFMA R0, R7, R9, R0 ;  /* 0x0000000907007223 */ /* 0x000fc80000000000 */
[----:B------:R-:W-:-:S04]  /*1ca0*/  @P1 FADD R0, RZ, -R0 ;  /* 0x80000000ff001221 */ /* 0x000fc80000000000 */
[----:B------:R-:W-:-:S04]  /*1cb0*/  FMUL R7, R0, 0.125 ;  /* 0x3e00000000077820 */ /* 0x000fc80000400000 */
[----:B------:R-:W0:Y:S08]  /*1cc0*/  MUFU.RCP R0, |R7| ;  /* 0x4000000700007308 */ /* 0x000e300000001000 */
[----:B------:R-:W1:Y:S01]  /*1cd0*/  FCHK P0, R12, |R7| ;  /* 0x400000070c007302 */ /* 0x000e620000000000 */
[----:B0-----:R-:W-:-:S04]  /*1ce0*/  FFMA R3, -|R7|, R0, 1 ;  /* 0x3f80000007037423 */ /* 0x001fc80000000300 */
[----:B------:R-:W-:-:S04]  /*1cf0*/  FFMA R0, R0, R3, R0 ;  /* 0x0000000300007223 */ /* 0x000fc80000000000 */
[----:B------:R-:W-:-:S04]  /*1d00*/  FFMA R3, R0, 0.0099999997764825820923, RZ ;  /* 0x3c23d70a00037823 */ /* 0x000fc800000000ff */
[----:B------:R-:W-:-:S04]  /*1d10*/  FFMA R8, -|R7|, R3, 0.0099999997764825820923 ;  /* 0x3c23d70a07087423 */ /* 0x000fc80000000303 */
[----:B------:R-:W-:Y:S01]  /*1d20*/  FFMA R0, R0, R8, R3 ;  /* 0x0000000800007223 */ /* 0x000fe20000000003 */
[----:B-1----:R-:W-:Y:S06]  /*1d30*/  @!P0 BRA `(.L_x_25) ;  /* 0x0000000000108947 */ /* 0x002fec0003800000 */
[----:B------:R-:W-:Y:S01]  /*1d40*/  FADD R0, |R7|, -RZ ;  /* 0x800000ff07007221 */ /* 0x000fe20000000200 */
[----:B------:R-:W-:Y:S01]  /*1d50*/  IMAD.MOV.U32 R3, RZ, RZ, 0x3c23d70a ;  /* 0x3c23d70aff037424 */ /* 0x000fe200078e00ff */
[----:B------:R-:W-:-:S07]  /*1d60*/  MOV R8, 0x1d80 ;  /* 0x00001d8000087802 */ /* 0x000fce0000000f00 */
[----:B------:R-:W-:Y:S05]  /*1d70*/  CALL.REL.NOINC `($__internal_1_$__cuda_sm3x_div_rn_noftz_f32_slowpath) ;  /* 0x0000005c00b47944 */ /* 0x000fea0003c00000 */
.L_x_25:
[----:B------:R-:W-:Y:S05]  /*1d80*/  BSYNC.RECONVERGENT B0 ;  /* 0x0000000000007941 */ /* 0x000fea0003800200 */
.L_x_24:
[----:B------:R-:W-:Y:S01]  /*1d90*/  FSETP.NEU.AND P0, PT, R0, 1, PT ;  /* 0x3f8000000000780b */ /* 0x000fe20003f0d000 */
[----:B------:R-:W-:Y:S01]  /*1da0*/  BSSY.RECONVERGENT B0, `(.L_x_26) ;  /* 0x0000047000007945 */ /* 0x000fe20003800200 */
[----:B------:R-:W-:-:S11]  /*1db0*/  IMAD.MOV.U32 R8, RZ, RZ, 0x3f800000 ;  /* 0x3f800000ff087424 */ /* 0x000fd600078e00ff */
[----:B------:R-:W-:Y:S05]  /*1dc0*/  @!P0 BRA `(.L_x_27) ;  /* 0x0000000400108947 */ /* 0x000fea0003800000 */
[----:B------:R-:W-:-:S13]  /*1dd0*/  FSETP.NAN.AND P0, PT, |R0|, |R0|, PT ;  /* 0x400000000000720b */ /* 0x000fda0003f08200 */
[----:B------:R-:W-:Y:S01]  /*1de0*/  @P0 FADD R8, R0, 1.2000000476837158203 ;  /* 0x3f99999a00080421 */ /* 0x000fe20000000000 */
[----:B------:R-:W-:Y:S06]  /*1df0*/  @P0 BRA `(.L_x_27) ;  /* 0x0000000400040947 */ /* 0x000fec0003800000 */
[----:B------:R-:W-:-:S04]  /*1e00*/  FSETP.NEU.AND P0, PT, |R0|, +INF , PT ;  /* 0x7f8000000000780b */ /* 0x000fc80003f0d200 */
[----:B------:R-:W-:-:S13]  /*1e10*/  FSETP.NEU.AND P0, PT, R0, RZ, P0 ;  /* 0x000000ff0000720b */ /* 0x000fda000070d000 */
[----:B------:R-:W-:-:S05]  /*1e20*/  @!P0 FADD R8, R0, R0 ;  /* 0x0000000000088221 */ /* 0x000fca0000000000 */
[----:B------:R-:W-:Y:S01]  /*1e30*/  @!P0 LOP3.LUT R8, R8, 0x7fffffff, RZ, 0xc0, !PT ;  /* 0x7fffffff08088812 */ /* 0x000fe200078ec0ff */
[----:B------:R-:W-:Y:S06]  /*1e40*/  @!P0 BRA `(.L_x_27) ;  /* 0x0000000000f08947 */ /* 0x000fec0003800000 */
[C---:B------:R-:W-:Y:S01]  /*1e50*/  FMUL R3, |R0|.reuse, 16777216 ;  /* 0x4b80000000037820 */ /* 0x040fe20000400200 */
[C---:B------:R-:W-:Y:S01]  /*1e60*/  FSETP.GEU.AND P0, PT, |R0|.reuse, 1.175494350822287508e-38, PT ;  /* 0x008000000000780b */ /* 0x040fe20003f0e200 */
[----:B------:R-:W-:Y:S01]  /*1e70*/  IMAD.MOV.U32 R19, RZ, RZ, 0x3a2c32e4 ;  /* 0x3a2c32e4ff137424 */ /* 0x000fe200078e00ff */
[----:B------:R-:W-:Y:S02]  /*1e80*/  FSETP.GEU.AND P2, PT, R0, RZ, PT ;  /* 0x000000ff0000720b */ /* 0x000fe40003f4e000 */
[----:B------:R-:W-:-:S04]  /*1e90*/  FSEL R3, R3, |R0|, !P0 ;  /* 0x4000000003037208 */ /* 0x000fc80004000000 */
[----:B------:R-:W-:-:S04]  /*1ea0*/  IADD3 R7, PT, PT, R3, -0x3f3504f3, RZ ;  /* 0xc0cafb0d03077810 */ /* 0x000fc80007ffe0ff */
[----:B------:R-:W-:Y:S02]  /*1eb0*/  LOP3.LUT R8, R7, 0xff800000, RZ, 0xc0, !PT ;  /* 0xff80000007087812 */ /* 0x000fe400078ec0ff */
[----:B------:R-:W-:-:S03]  /*1ec0*/  FSEL R7, RZ, -24, P0 ;  /* 0xc1c00000ff077808 */ /* 0x000fc60000000000 */
[----:B------:R-:W-:Y:S01]  /*1ed0*/  IMAD.IADD R3, R3, 0x1, -R8 ;  /* 0x0000000103037824 */ /* 0x000fe200078e0a08 */
[----:B------:R-:W-:-:S03]  /*1ee0*/  I2FP.F32.S32 R8, R8 ;  /* 0x0000000800087245 */ /* 0x000fc60000201400 */
[C---:B------:R-:W-:Y:S01]  /*1ef0*/  FADD R9, R3.reuse, 1 ;  /* 0x3f80000003097421 */ /* 0x040fe20000000000 */
[----:B------:R-:W-:Y:S01]  /*1f00*/  FADD R12, R3, -1 ;  /* 0xbf800000030c7421 */ /* 0x000fe20000000000 */
[----:B------:R-:W-:-:S03]  /*1f10*/  FFMA R8, R8, 1.1920928955078125e-07, R7 ;  /* 0x3400000008087823 */ /* 0x000fc60000000007 */
[----:B------:R-:W-:Y:S01]  /*1f20*/  FADD R14, R12, R12 ;  /* 0x0000000c0c0e7221 */ /* 0x000fe20000000000 */
[----:B------:R-:W0:Y:S03]  /*1f30*/  MUFU.RCP R9, R9 ;  /* 0x0000000900097308 */ /* 0x000e260000001000 */
[----:B0-----:R-:W-:-:S04]  /*1f40*/  FMUL R3, R9, R14 ;  /* 0x0000000e09037220 */ /* 0x001fc80000400000 */
[----:B------:R-:W-:Y:S01]  /*1f50*/  FADD R17, R12, -R3 ;  /* 0x800000030c117221 */ /* 0x000fe20000000000 */
[C---:B------:R-:W-:Y:S01]  /*1f60*/  FMUL R14, R3.reuse, R3 ;  /* 0x00000003030e7220 */ /* 0x040fe20000400000 */
[----:B------:R-:W-:Y:S02]  /*1f70*/  FFMA R7, R3, 1.4426950216293334961, R8 ;  /* 0x3fb8aa3b03077823 */ /* 0x000fe40000000008 */
[----:B------:R-:W-:Y:S01]  /*1f80*/  FADD R17, R17, R17 ;  /* 0x0000001111117221 */ /* 0x000fe20000000000 */
[----:B------:R-:W-:Y:S01]  /*1f90*/  FFMA R19, R14, R19, 0.0032181653659790754318 ;  /* 0x3b52e7db0e137423 */ /* 0x000fe20000000013 */
[----:B------:R-:W-:Y:S02]  /*1fa0*/  FADD R8, R8, -R7 ;  /* 0x8000000708087221 */ /* 0x000fe40000000000 */
[----:B------:R-:W-:Y:S01]  /*1fb0*/  FFMA R12, R12, -R3, R17 ;  /* 0x800000030c0c7223 */ /* 0x000fe20000000011 */
[----:B------:R-:W-:Y:S01]  /*1fc0*/  FFMA R19, R14, R19, 0.018033718690276145935 ;  /* 0x3c93bb730e137423 */ /* 0x000fe20000000013 */
[----:B------:R-:W-:-:S02]  /*1fd0*/  FFMA R17, R3, 1.4426950216293334961, R8 ;  /* 0x3fb8aa3b03117823 */ /* 0x000fc40000000008 */
[----:B------:R-:W-:Y:S01]  /*1fe0*/  FMUL R12, R9, R12 ;  /* 0x0000000c090c7220 */ /* 0x000fe20000400000 */
[----:B------:R-:W-:-:S03]  /*1ff0*/  FFMA R19, R14, R19, 0.12022458761930465698 ;  /* 0x3df6384f0e137423 */ /* 0x000fc60000000013 */
[----:B------:R-:W-:Y:S01]  /*2000*/  FFMA R8, R12, 1.4426950216293334961, R17 ;  /* 0x3fb8aa3b0c087823 */ /* 0x000fe20000000011 */
[----:B------:R-:W-:-:S03]  /*2010*/  FMUL R14, R14, R19 ;  /* 0x000000130e0e7220 */ /* 0x000fc60000400000 */
[----:B------:R-:W-:Y:S01]  /*2020*/  FFMA R17, R3, 1.9251366722983220825e-08, R8 ;  /* 0x32a55e3403117823 */ /* 0x000fe20000000008 */
[----:B------:R-:W-:-:S04]  /*2030*/  FMUL R9, R14, 3 ;  /* 0x404000000e097820 */ /* 0x000fc80000400000 */
[----:B------:R-:W-:-:S04]  /*2040*/  FFMA R9, R12, R9, R17 ;  /* 0x000000090c097223 */ /* 0x000fc80000000011 */
[----:B------:R-:W-:-:S04]  /*2050*/  FFMA R14, R3, R14, R9 ;  /* 0x0000000e030e7223 */ /* 0x000fc80000000009 */
[----:B------:R-:W-:-:S04]  /*2060*/  FADD R8, R7, R14 ;  /* 0x0000000e07087221 */ /* 0x000fc80000000000 */
[----:B------:R-:W-:Y:S01]  /*2070*/  FMUL R3, R8, 1.2000000476837158203 ;  /* 0x3f99999a08037820 */ /* 0x000fe20000400000 */
[----:B------:R-:W-:-:S03]  /*2080*/  FADD R7, -R7, R8 ;  /* 0x0000000807077221 */ /* 0x000fc60000000100 */
[----:B------:R-:W0:Y:S01]  /*2090*/  FRND R12, R3 ;  /* 0x00000003000c7307 */ /* 0x000e220000201000 */
[----:B------:R-:W-:Y:S01]  /*20a0*/  FADD R7, R14, -R7 ;  /* 0x800000070e077221 */ /* 0x000fe20000000000 */
[----:B------:R-:W-:Y:S01]  /*20b0*/  FFMA R8, R8, 1.2000000476837158203, -R3 ;  /* 0x3f99999a08087823 */ /* 0x000fe20000000803 */
[----:B------:R-:W-:Y:S01]  /*20c0*/  HFMA2 R14, -RZ, RZ, 0.64013671875, -15.109375 ;  /* 0x391fcb8eff0e7431 */ /* 0x000fe200000001ff */
[----:B------:R-:W-:Y:S02]  /*20d0*/  FSETP.GT.AND P0, PT, |R3|, 152, PT ;  /* 0x431800000300780b */ /* 0x000fe40003f04200 */
[----:B------:R-:W-:Y:S02]  /*20e0*/  FFMA R8, R7, 1.2000000476837158203, R8 ;  /* 0x3f99999a07087823 */ /* 0x000fe40000000008 */
[----:B------:R-:W1:Y:S01]  /*20f0*/  F2I.NTZ R9, R3 ;  /* 0x0000000300097305 */ /* 0x000e620000203100 */
[----:B0-----:R-:W-:Y:S01]  /*2100*/  FADD R7, R3, -R12 ;  /* 0x8000000c03077221 */ /* 0x001fe20000000000 */
[----:B------:R-:W-:-:S03]  /*2110*/  FSETP.GT.AND P1, PT, R12, RZ, PT ;  /* 0x000000ff0c00720b */ /* 0x000fc60003f24000 */
[----:B------:R-:W-:-:S04]  /*2120*/  FADD R7, R7, R8 ;  /* 0x0000000807077221 */ /* 0x000fc80000000000 */
[----:B------:R-:W-:-:S04]  /*2130*/  FFMA R8, R7, R14, 0.0013391353422775864601 ;  /* 0x3aaf85ed07087423 */ /* 0x000fc8000000000e */
[----:B------:R-:W-:-:S04]  /*2140*/  FFMA R8, R7, R8, 0.0096188392490148544312 ;  /* 0x3c1d985607087423 */ /* 0x000fc80000000008 */
[----:B------:R-:W-:-:S04]  /*2150*/  FFMA R8, R7, R8, 0.055503588169813156128 ;  /* 0x3d6357bb07087423 */ /* 0x000fc80000000008 */
[----:B------:R-:W-:Y:S01]  /*2160*/  FFMA R12, R7, R8, 0.24022644758224487305 ;  /* 0x3e75fdec070c7423 */ /* 0x000fe20000000008 */
[----:B------:R-:W-:Y:S02]  /*2170*/  SEL R8, RZ, 0x83000000, P1 ;  /* 0x83000000ff087807 */ /* 0x000fe40000800000 */
[----:B------:R-:W-:Y:S01]  /*2180*/  FSETP.GEU.AND P1, PT, R3, RZ, PT ;  /* 0x000000ff0300720b */ /* 0x000fe20003f2e000 */
[----:B------:R-:W-:Y:S01]  /*2190*/  FFMA R12, R7, R12, 0.69314718246459960938 ;  /* 0x3f317218070c7423 */ /* 0x000fe2000000000c */
[----:B-1----:R-:W-:Y:S01]  /*21a0*/  LEA R9, R9, -R8, 0x17 ;  /* 0x8000000809097211 */ /* 0x002fe200078eb8ff */
[----:B------:R-:W-:Y:S01]  /*21b0*/  VIADD R0, R8, 0x7f000000 ;  /* 0x7f00000008007836 */ /* 0x000fe20000000000 */
[----:B------:R-:W-:Y:S01]  /*21c0*/  FSEL R8, RZ, +INF , !P1 ;  /* 0x7f800000ff087808 */ /* 0x000fe20004800000 */
[----:B------:R-:W-:-:S04]  /*21d0*/  FFMA R7, R7, R12, 1 ;  /* 0x3f80000007077423 */ /* 0x000fc8000000000c */
[----:B------:R-:W-:-:S04]  /*21e0*/  FMUL R0, R0, R7 ;  /* 0x0000000700007220 */ /* 0x000fc80000400000 */
[----:B------:R-:W-:Y:S01]  /*21f0*/  @!P0 FMUL R8, R9, R0 ;  /* 0x0000000009088220 */ /* 0x000fe20000400000 */
[----:B------:R-:W-:-:S07]  /*2200*/  @!P2 IMAD.MOV.U32 R8, RZ, RZ, 0x7fffffff ;  /* 0x7fffffffff08a424 */ /* 0x000fce00078e00ff */
.L_x_27:
[----:B------:R-:W-:Y:S05]  /*2210*/  BSYNC.RECONVERGENT B0 ;  /* 0x0000000000007941 */ /* 0x000fea0003800200 */
.L_x_26:
[----:B------:R-:W-:Y:S01]  /*2220*/  FMUL R3, R10, 1.5 ;  /* 0x3fc000000a037820 */ /* 0x000fe20000400000 */
[----:B------:R-:W-:Y:S01]  /*2230*/  FMUL R0, R11, 1.5 ;  /* 0x3fc000000b007820 */ /* 0x000fe20000400000 */
[----:B------:R-:W-:Y:S01]  /*2240*/  BSSY.RECONVERGENT B0, `(.L_x_28) ;  /* 0x0000017000007945 */ /* 0x000fe20003800200 */
[-C--:B------:R-:W-:Y:S01]  /*2250*/  FFMA R13, R13, R8.reuse, RZ ;  /* 0x000000080d0d7223 */ /* 0x080fe200000000ff */
[----:B------:R-:W0:Y:S01]  /*2260*/  FRND.FLOOR R10, R3 ;  /* 0x00000003000a7307 */ /* 0x000e220000205000 */
[-C--:B------:R-:W-:Y:S01]  /*2270*/  FFMA R16, R16, R8.reuse, RZ ;  /* 0x0000000810107223 */ /* 0x080fe200000000ff */
[----:B------:R-:W-:-:S06]  /*2280*/  FFMA R15, R15, R8, RZ ;  /* 0x000000080f0f7223 */ /* 0x000fcc00000000ff */
[----:B------:R-:W1:Y:S01]  /*2290*/  FRND.FLOOR R7, R0 ;  /* 0x0000000000077307 */ /* 0x000e620000205000 */
[----:B0-----:R-:W-:-:S04]  /*22a0*/  FADD R10, R3, -R10 ;  /* 0x8000000a030a7221 */ /* 0x001fc80000000000 */
[----:B------:R-:W-:Y:S01]  /*22b0*/  FADD R10, R10, -0.5 ;  /* 0xbf0000000a0a7421 */ /* 0x000fe20000000000 */
[----:B-1----:R-:W-:-:S03]  /*22c0*/  FADD R7, R0, -R7 ;  /* 0x8000000700077221 */ /* 0x002fc60000000000 */
[----:B------:R-:W-:Y:S01]  /*22d0*/  FMUL R12, R10, R10 ;  /* 0x0000000a0a0c7220 */ /* 0x000fe20000400000 */
[----:B------:R-:W-:-:S04]  /*22e0*/  FADD R11, R7, -0.5 ;  /* 0xbf000000070b7421 */ /* 0x000fc80000000000 */
[----:B------:R-:W-:-:S04]  /*22f0*/  FFMA R0, R11, R11, R12 ;  /* 0x0000000b0b007223 */ /* 0x000fc8000000000c */
[----:B------:R0:W1:Y:S01]  /*2300*/  MUFU.RSQ R9, R0 ;  /* 0x0000000000097308 */ /* 0x0000620000001400 */
[----:B------:R-:W-:-:S04]  /*2310*/  IADD3 R7, PT, PT, R0, -0xd000000, RZ ;  /* 0xf300000000077810 */ /* 0x000fc80007ffe0ff */
[----:B------:R-:W-:-:S13]  /*2320*/  ISETP.GT.U32.AND P0, PT, R7, 0x727fffff, PT ;  /* 0x727fffff0700780c */ /* 0x000fda0003f04070 */
[----:B01----:R-:W-:Y:S05]  /*2330*/  @!P0 BRA `(.L_x_29) ;  /* 0x00000000000c8947 */ /* 0x003fea0003800000 */
[----:B------:R-:W-:-:S07]  /*2340*/  MOV R8, 0x2360 ;  /* 0x0000236000087802 */ /* 0x000fce0000000f00 */
[----:B------:R-:W-:Y:S05]  /*2350*/  CALL.REL.NOINC `($__internal_0_$__cuda_sm20_sqrt_rn_f32_slowpath) ;  /* 0x0000005400e47944 */ /* 0x000fea0003c00000 */
[----:B------:R-:W-:Y:S05]  /*2360*/  BRA `(.L_x_30) ;  /* 0x0000000000107947 */ /* 0x000fea0003800000 */
.L_x_29:
[----:B------:R-:W-:Y:S01]  /*2370*/  FMUL.FTZ R3, R0, R9 ;  /* 0x0000000900037220 */ /* 0x000fe20000410000 */
[----:B------:R-:W-:-:S03]  /*2380*/  FMUL.FTZ R7, R9, 0.5 ;  /* 0x3f00000009077820 */ /* 0x000fc60000410000 */
[----:B------:R-:W-:-:S04]  /*2390*/  FFMA R0, -R3, R3, R0 ;  /* 0x0000000303007223 */ /* 0x000fc80000000100 */
[----:B------:R-:W-:-:S07]  /*23a0*/  FFMA R3, R0, R7, R3 ;  /* 0x0000000700037223 */ /* 0x000fce0000000003 */
.L_x_30:
[----:B------:R-:W-:Y:S05]  /*23b0*/  BSYNC.RECONVERGENT B0 ;  /* 0x0000000000007941 */ /* 0x000fea0003800200 */
.L_x_28:
[----:B------:R-:W0:Y:S01]  /*23c0*/  LDC R7, c[0x0][0x390] ;  /* 0x0000e400ff077b82 */ /* 0x000e220000000800 */
[----:B------:R-:W-:Y:S01]  /*23d0*/  FADD R0, R4, 0.40000000596046447754 ;  /* 0x3ecccccd04007421 */ /* 0x000fe20000000000 */
[----:B------:R-:W-:Y:S03]  /*23e0*/  BSSY.RECONVERGENT B0, `(.L_x_31) ;  /* 0x0000044000007945 */ /* 0x000fe60003800200 */
[----:B0-----:R-:W-:-:S04]  /*23f0*/  FFMA R0, R7, 0.40000000596046447754, R0 ;  /* 0x3ecccccd07007823 */ /* 0x001fc80000000000 */
[----:B------:R-:W-:-:S04]  /*2400*/  FADD R0, R0, 0.26300001144409179688 ;  /* 0x3e86a7f000007421 */ /* 0x000fc80000000000 */
[----:B------:R-:W-:-:S04]  /*2410*/  FMUL R17, R0, 6.28318023681640625 ;  /* 0x40c90fd000117820 */ /* 0x000fc80000400000 */
[C---:B------:R-:W-:Y:S01]  /*2420*/  FMUL R20, R17.reuse, 0.63661974668502807617 ;  /* 0x3f22f98311147820 */ /* 0x040fe20000400000 */
[----:B------:R-:W-:-:S05]  /*2430*/  FSETP.GE.AND P0, PT, |R17|, 105615, PT ;  /* 0x47ce47801100780b */ /* 0x000fca0003f06200 */
[----:B------:R-:W0:Y:S02]  /*2440*/  F2I.NTZ R20, R20 ;  /* 0x0000001400147305 */ /* 0x000e240000203100 */
[----:B0-----:R-:W-:-:S05]  /*2450*/  I2FP.F32.S32 R8, R20 ;  /* 0x0000001400087245 */ /* 0x001fca0000201400 */
[----:B------:R-:W-:-:S04]  /*2460*/  FFMA R9, R8, -1.5707962512969970703, R17 ;  /* 0xbfc90fda08097823 */ /* 0x000fc80000000011 */
[----:B------:R-:W-:-:S04]  /*2470*/  FFMA R9, R8, -7.5497894158615963534e-08, R9 ;  /* 0xb3a2216808097823 */ /* 0x000fc80000000009 */
[----:B------:R-:W-:Y:S01]  /*2480*/  FFMA R8, R8, -5.3903029534742383927e-15, R9 ;  /* 0xa7c234c508087823 */ /* 0x000fe20000000009 */
[----:B------:R-:W-:Y:S06]  /*2490*/  @!P0 BRA `(.L_x_32) ;  /* 0x0000000000e08947 */ /* 0x000fec0003800000 */
[----:B------:R-:W-:-:S13]  /*24a0*/  FSETP.NEU.AND P0, PT, |R17|, +INF , PT ;  /* 0x7f8000001100780b */ /* 0x000fda0003f0d200 */
[----:B------:R-:W-:Y:S05]  /*24b0*/  @!P0 BRA `(.L_x_33) ;  /* 0x0000000000d08947 */ /* 0x000fea0003800000 */
[----:B------:R-:W-:Y:S01]  /*24c0*/  IMAD.SHL.U32 R8, R17, 0x100, RZ ;  /* 0x0000010011087824 */ /* 0x000fe200078e00ff */
[----:B------:R-:W-:Y:S01]  /*24d0*/  MOV R20, RZ ;  /* 0x000000ff00147202 */ /* 0x000fe20000000f00 */
[----:B------:R-:W-:Y:S01]  /*24e0*/  IMAD.MOV.U32 R0, RZ, RZ, R1 ;  /* 0x000000ffff007224 */ /* 0x000fe200078e0001 */
[----:B------:R-:W0:Y:S02]  /*24f0*/  LDCU.64 UR8, c[0x4][URZ] ;  /* 0x01000000ff0877ac */ /* 0x000e240008000a00 */
[----:B------:R-:W-:Y:S01]  /*2500*/  LOP3.LUT R23, R8, 0x80000000, RZ, 0xfc, !PT ;  /* 0x8000000008177812 */ /* 0x000fe200078efcff */
[----:B------:R-:W-:Y:S01]  /*2510*/  UMOV UR5, URZ ;  /* 0x000000ff00057c82 */ /* 0x000fe20008000000 */
[----:B------:R-:W-:-:S05]  /*2520*/  UMOV UR4, URZ ;  /* 0x000000ff00047c82 */ /* 0x000fca0008000000 */
.L_x_34:
        /* <DEDUP_REMOVED lines=11> */
[----:B0-----:R-:W-:Y:S01]  /*25e0*/  IADD3 R0, PT, PT, R0, 0x4, RZ ;  /* 0x0000000400007810 */ /* 0x001fe20007ffe0ff */
        /* <DEDUP_REMOVED lines=16> */
[--C-:B------:R-:W-:Y:S02]  /*26f0*/  SHF.R.U32.HI R21, RZ, 0x1e, R0.reuse ;  /* 0x0000001eff157819 */ /* 0x100fe40000011600 */
[C---:B------:R-:W-:Y:S02]  /*2700*/  SHF.L.W.U32.HI R12, R9.reuse, 0x2, R0 ;  /* 0x00000002090c7819 */ /* 0x040fe40000010e00 */
[----:B------:R-:W-:Y:S02]  /*2710*/  SHF.L.U32 R9, R9, 0x2, RZ ;  /* 0x0000000209097819 */ /* 0x000fe400000006ff */
[----:B------:R-:W-:-:S02]  /*2720*/  SHF.R.S32.HI R14, RZ, 0x1f, R12 ;  /* 0x0000001fff0e7819 */ /* 0x000fc4000001140c */
[----:B------:R-:W-:Y:S02]  /*2730*/  ISETP.GE.AND P0, PT, R17, RZ, PT ;  /* 0x000000ff1100720c */ /* 0x000fe40003f06270 */
[C---:B------:R-:W-:Y:S02]  /*2740*/  LOP3.LUT R8, R14.reuse, R9, RZ, 0x3c, !PT ;  /* 0x000000090e087212 */ /* 0x040fe400078e3cff */
[----:B------:R-:W-:Y:S02]  /*2750*/  LOP3.LUT R9, R14, R12, RZ, 0x3c, !PT ;  /* 0x0000000c0e097212 */ /* 0x000fe400078e3cff */
[C---:B0-----:R-:W-:Y:S02]  /*2760*/  LEA.HI R20, R12.reuse, R21, RZ, 0x1 ;  /* 0x000000150c147211 */ /* 0x041fe400078f08ff */
[----:B------:R-:W-:Y:S02]  /*2770*/  LOP3.LUT R17, R12, R17, RZ, 0x3c, !PT ;  /* 0x000000110c117212 */ /* 0x000fe400078e3cff */
[----:B------:R-:W0:Y:S01]  /*2780*/  I2F.F64.S64 R8, R8 ;  /* 0x0000000800087312 */ /* 0x000e220000301c00 */
[----:B------:R-:W-:Y:S01]  /*2790*/  IMAD.MOV R0, RZ, RZ, -R20 ;  /* 0x000000ffff007224 */ /* 0x000fe200078e0a14 */
[----:B------:R-:W-:-:S04]  /*27a0*/  ISETP.GE.AND P1, PT, R17, RZ, PT ;  /* 0x000000ff1100720c */ /* 0x000fc80003f26270 */
[----:B------:R-:W-:Y:S01]  /*27b0*/  @!P0 MOV R20, R0 ;  /* 0x0000000000148202 */ /* 0x000fe20000000f00 */
[----:B0-----:R-:W-:-:S10]  /*27c0*/  DMUL R18, R8, UR4 ;  /* 0x0000000408127c28 */ /* 0x001fd40008000000 */
[----:B------:R-:W0:Y:S02]  /*27d0*/  F2F.F32.F64 R18, R18 ;  /* 0x0000001200127310 */ /* 0x000e240000301000 */
[----:B0-----:R-:W-:Y:S01]  /*27e0*/  FSEL R8, -R18, R18, !P1 ;  /* 0x0000001212087208 */ /* 0x001fe20004800100 */
[----:B------:R-:W-:Y:S06]  /*27f0*/  BRA `(.L_x_32) ;  /* 0x0000000000087947 */ /* 0x000fec0003800000 */
.L_x_33:
[----:B------:R-:W-:Y:S01]  /*2800*/  FMUL R8, RZ, R17 ;  /* 0x00000011ff087220 */ /* 0x000fe20000400000 */
[----:B------:R-:W-:-:S07]  /*2810*/  IMAD.MOV.U32 R20, RZ, RZ, RZ ;  /* 0x000000ffff147224 */ /* 0x000fce00078e00ff */
.L_x_32:
[----:B------:R-:W-:Y:S05]  /*2820*/  BSYNC.RECONVERGENT B0 ;  /* 0x0000000000007941 */ /* 0x000fea0003800200 */
.L_x_31:
[----:B------:R-:W-:Y:S01]  /*2830*/  FADD R0, R4, 0.40000000596046447754 ;  /* 0x3ecccccd04007421 */ /* 0x000fe20000000000 */
[----:B------:R-:W-:Y:S01]  /*2840*/  LOP3.LUT R12, R20, 0x1, RZ, 0xc0, !PT ;  /* 0x00000001140c7812 */ /* 0x000fe200078ec0ff */
[----:B------:R-:W-:Y:S01]  /*2850*/  FMUL R9, R8, R8 ;  /* 0x0000000808097220 */ /* 0x000fe20000400000 */
[----:B------:R-:W-:Y:S02]  /*2860*/  VIADD R20, R20, 0x1 ;  /* 0x0000000114147836 */ /* 0x000fe40000000000 */
[----:B------:R-:W-:Y:S01]  /*2870*/  FFMA R0, R7, 0.40000000596046447754, R0 ;  /* 0x3ecccccd07007823 */ /* 0x000fe20000000000 */
[----:B------:R-:W-:Y:S01]  /*2880*/  ISETP.NE.U32.AND P0, PT, R12, 0x1, PT ;  /* 0x000000010c00780c */ /* 0x000fe20003f05070 */
[----:B------:R-:W-:Y:S02]  /*2890*/  IMAD.MOV.U32 R12, RZ, RZ, 0x3c0885e4 ;  /* 0x3c0885e4ff0c7424 */ /* 0x000fe400078e00ff */
[----:B------:R-:W-:Y:S02]  /*28a0*/  HFMA2 R17, -RZ, RZ, 1.75, 0 ;  /* 0x3f000000ff117431 */ /* 0x000fe400000001ff */
[----:B------:R-:W-:Y:S01]  /*28b0*/  FADD R23, R0, 0.41600000858306884766 ;  /* 0x3ed4fdf400177421 */ /* 0x000fe20000000000 */
[----:B------:R-:W-:Y:S01]  /*28c0*/  HFMA2 R0, -RZ, RZ, 0.487060546875, -0.0625 ;  /* 0x37cbac00ff007431 */ /* 0x000fe200000001ff */
[----:B------:R-:W-:Y:S01]  /*28d0*/  FSEL R8, R8, 1, !P0 ;  /* 0x3f80000008087808 */ /* 0x000fe20004000000 */
[----:B------:R-:W-:Y:S01]  /*28e0*/  BSSY.RECONVERGENT B0, `(.L_x_35) ;  /* 0x000004e000007945 */ /* 0x000fe20003800200 */
[----:B------:R-:W-:Y:S01]  /*28f0*/  FMUL R23, R23, 6.28318023681640625 ;  /* 0x40c90fd017177820 */ /* 0x000fe20000400000 */
[----:B------:R-:W-:-:S03]  /*2900*/  FSEL R24, R12, 0.041666727513074874878, !P0 ;  /* 0x3d2aaabb0c187808 */ /* 0x000fc60004000000 */
[C---:B------:R-:W-:Y:S01]  /*2910*/  FMUL R22, R23.reuse, 0.63661974668502807617 ;  /* 0x3f22f98317167820 */ /* 0x040fe20000400000 */
[----:B------:R-:W-:Y:S01]  /*2920*/  FSETP.GE.AND P1, PT, |R23|, 105615, PT ;  /* 0x47ce47801700780b */ /* 0x000fe20003f26200 */
[----:B------:R-:W-:-:S04]  /*2930*/  FFMA R14, R9, R0, -0.0013887860113754868507 ;  /* 0xbab607ed090e7423 */ /* 0x000fc80000000000 */
[----:B------:R-:W0:Y:S01]  /*2940*/  F2I.NTZ R22, R22 ;  /* 0x0000001600167305 */ /* 0x000e220000203100 */
[----:B------:R-:W-:Y:S02]  /*2950*/  FSEL R18, R14, -0.00019574658654164522886, P0 ;  /* 0xb94d41530e127808 */ /* 0x000fe40000000000 */
[----:B------:R-:W-:-:S03]  /*2960*/  MOV R14, 0x3e2aaaa8 ;  /* 0x3e2aaaa8000e7802 */ /* 0x000fc60000000f00 */
[----:B------:R-:W-:Y:S01]  /*2970*/  FFMA R18, R9, R18, R24 ;  /* 0x0000001209127223 */ /* 0x000fe20000000018 */
[----:B------:R-:W-:Y:S02]  /*2980*/  FSEL R24, -R14, -0.4999999701976776123, !P0 ;  /* 0xbeffffff0e187808 */ /* 0x000fe40004000100 */
[----:B------:R-:W-:-:S03]  /*2990*/  LOP3.LUT P0, RZ, R20, 0x2, RZ, 0xc0, !PT ;  /* 0x0000000214ff7812 */ /* 0x000fc6000780c0ff */
[C---:B------:R-:W-:Y:S01]  /*29a0*/  FFMA R18, R9.reuse, R18, R24 ;  /* 0x0000001209127223 */ /* 0x040fe20000000018 */
[----:B------:R-:W-:Y:S01]  /*29b0*/  FFMA R9, R9, R8, RZ ;  /* 0x0000000809097223 */ /* 0x000fe200000000ff */
[----:B0-----:R-:W-:-:S03]  /*29c0*/  I2FP.F32.S32 R20, R22 ;  /* 0x0000001600147245 */ /* 0x001fc60000201400 */
[----:B------:R-:W-:Y:S02]  /*29d0*/  FFMA R18, R9, R18, R8 ;  /* 0x0000001209127223 */ /* 0x000fe40000000008 */
[----:B------:R-:W-:-:S03]  /*29e0*/  FFMA R9, R20, -1.5707962512969970703, R23 ;  /* 0xbfc90fda14097823 */ /* 0x000fc60000000017 */
[----:B------:R-:W-:Y:S01]  /*29f0*/  @P0 FADD R18, RZ, -R18 ;  /* 0x80000012ff120221 */ /* 0x000fe20000000000 */
[----:B------:R-:W-:-:S03]  /*2a00*/  FFMA R9, R20, -7.5497894158615963534e-08, R9 ;  /* 0xb3a2216814097823 */ /* 0x000fc60000000009 */
[----:B------:R-:W-:Y:S01]  /*2a10*/  FFMA R18, R18, R17, 0.5 ;  /* 0x3f00000012127423 */ /* 0x000fe20000000011 */
        /* <DEDUP_REMOVED lines=11> */
.L_x_38:
        /* <DEDUP_REMOVED lines=32> */
[----:B------:R-:W-:Y:S02]  /*2cd0*/  SHF.R.U32.HI R19, RZ, 0x1e, R19 ;  /* 0x0000001eff137819 */ /* 0x000fe40000011613 */
[C---:B------:R-:W-:Y:S02]  /*2ce0*/  LOP3.LUT R8, R9.reuse, R8, RZ, 0x3c, !PT ;  /* 0x0000000809087212 */ /* 0x040fe400078e3cff */
[----:B------:R-:W-:Y:S02]  /*2cf0*/  LOP3.LUT R9, R9, R22, RZ, 0x3c, !PT ;  /* 0x0000001609097212 */ /* 0x000fe400078e3cff */
[C---:B------:R-:W-:Y:S02]  /*2d00*/  LOP3.LUT R23, R22.reuse, R23, RZ, 0x3c, !PT ;  /* 0x0000001716177212 */ /* 0x040fe400078e3cff */
[----:B------:R-:W-:Y:S02]  /*2d10*/  LEA.HI R22, R22, R19, RZ, 0x1 ;  /* 0x0000001316167211 */ /* 0x000fe400078f08ff */
[----:B------:R-:W1:Y:S01]  /*2d20*/  I2F.F64.S64 R8, R8 ;  /* 0x0000000800087312 */ /* 0x000e620000301c00 */
[----:B------:R-:W-:-:S02]  /*2d30*/  ISETP.GE.AND P1, PT, R23, RZ, PT ;  /* 0x000000ff1700720c */ /* 0x000fc40003f26270 */
[----:B------:R-:W-:-:S05]  /*2d40*/  IMAD.MOV R19, RZ, RZ, -R22 ;  /* 0x000000ffff137224 */ /* 0x000fca00078e0a16 */
[----:B------:R-:W-:Y:S01]  /*2d50*/  @!P0 MOV R22, R19 ;  /* 0x0000001300168202 */ /* 0x000fe20000000f00 */
[----:B-1----:R-:W-:-:S10]  /*2d60*/  DMUL R20, R8, UR4 ;  /* 0x0000000408147c28 */ /* 0x002fd40008000000 */
[----:B------:R-:W1:Y:S02]  /*2d70*/  F2F.F32.F64 R20, R20 ;  /* 0x0000001400147310 */ /* 0x000e640000301000 */
[----:B-1----:R-:W-:Y:S01]  /*2d80*/  FSEL R8, -R20, R20, !P1 ;  /* 0x0000001414087208 */ /* 0x002fe20004800100 */
[----:B0-----:R-:W-:Y:S06]  /*2d90*/  BRA `(.L_x_36) ;  /* 0x0000000000087947 */ /* 0x001fec0003800000 */
.L_x_37:
[----:B------:R-:W-:Y:S01]  /*2da0*/  FMUL R8, RZ, R23 ;  /* 0x00000017ff087220 */ /* 0x000fe20000400000 */
[----:B------:R-:W-:-:S07]  /*2db0*/  IMAD.MOV.U32 R22, RZ, RZ, RZ ;  /* 0x000000ffff167224 */ /* 0x000fce00078e00ff */
.L_x_36:
[----:B------:R-:W-:Y:S05]  /*2dc0*/  BSYNC.RECONVERGENT B0 ;  /* 0x0000000000007941 */ /* 0x000fea0003800200 */
.L_x_35:
[----:B------:R-:W-:Y:S01]  /*2dd0*/  FADD R20, R4, 0.40000000596046447754 ;  /* 0x3ecccccd04147421 */ /* 0x000fe20000000000 */
[----:B------:R-:W-:Y:S01]  /*2de0*/  FMUL R9, R8, R8 ;  /* 0x0000000808097220 */ /* 0x000fe20000400000 */
[----:B------:R-:W-:Y:S02]  /*2df0*/  BSSY.RECONVERGENT B0, `(.L_x_39) ;  /* 0x0000053000007945 */ /* 0x000fe40003800200 */
[----:B------:R-:W-:Y:S01]  /*2e00*/  FFMA R20, R7, 0.40000000596046447754, R20 ;  /* 0x3ecccccd07147823 */ /* 0x000fe20000000014 */
[----:B------:R-:W-:-:S03]  /*2e10*/  FFMA R19, R9, R0, -0.0013887860113754868507 ;  /* 0xbab607ed09137423 */ /* 0x000fc60000000000 */
[----:B------:R-:W-:Y:S01]  /*2e20*/  FADD R23, R20, 0.55699998140335083008 ;  /* 0x3f0e978d14177421 */ /* 0x000fe20000000000 */
[C---:B------:R-:W-:Y:S02]  /*2e30*/  LOP3.LUT R20, R22.reuse, 0x1, RZ, 0xc0, !PT ;  /* 0x0000000116147812 */ /* 0x040fe400078ec0ff */
[----:B------:R-:W-:Y:S01]  /*2e40*/  IADD3 R22, PT, PT, R22, 0x1, RZ ;  /* 0x0000000116167810 */ /* 0x000fe20007ffe0ff */
[----:B------:R-:W-:Y:S01]  /*2e50*/  FMUL R23, R23, 6.28318023681640625 ;  /* 0x40c90fd017177820 */ /* 0x000fe20000400000 */
[----:B------:R-:W-:-:S03]  /*2e60*/  ISETP.NE.U32.AND P0, PT, R20, 0x1, PT ;  /* 0x000000011400780c */ /* 0x000fc60003f05070 */
[----:B------:R-:W-:Y:S01]  /*2e70*/  FMUL R26, R23, 0.63661974668502807617 ;  /* 0x3f22f983171a7820 */ /* 0x000fe20000400000 */
[----:B------:R-:W-:Y:S02]  /*2e80*/  FSEL R20, R19, -0.00019574658654164522886, P0 ;  /* 0xb94d415313147808 */ /* 0x000fe40000000000 */
[----:B------:R-:W-:Y:S02]  /*2e90*/  FSEL R24, R12, 0.041666727513074874878, !P0 ;  /* 0x3d2aaabb0c187808 */ /* 0x000fe40004000000 */
[----:B------:R-:W-:Y:S01]  /*2ea0*/  FSEL R8, R8, 1, !P0 ;  /* 0x3f80000008087808 */ /* 0x000fe20004000000 */
[----:B------:R-:W0:Y:S01]  /*2eb0*/  F2I.NTZ R26, R26 ;  /* 0x0000001a001a7305 */ /* 0x000e220000203100 */
[----:B------:R-:W-:Y:S01]  /*2ec0*/  FSETP.GE.AND P1, PT, |R23|, 105615, PT ;  /* 0x47ce47801700780b */ /* 0x000fe20003f26200 */
[----:B------:R-:W-:Y:S01]  /*2ed0*/  FFMA R20, R9, R20, R24 ;  /* 0x0000001409147223 */ /* 0x000fe20000000018 */
[----:B------:R-:W-:Y:S02]  /*2ee0*/  FSEL R24, -R14, -0.4999999701976776123, !P0 ;  /* 0xbeffffff0e187808 */ /* 0x000fe40004000100 */
[----:B------:R-:W-:-:S03]  /*2ef0*/  LOP3.LUT P0, RZ, R22, 0x2, RZ, 0xc0, !PT ;  /* 0x0000000216ff7812 */ /* 0x000fc6000780c0ff */
[C---:B------:R-:W-:Y:S01]  /*2f00*/  FFMA R20, R9.reuse, R20, R24 ;  /* 0x0000001409147223 */ /* 0x040fe20000000018 */
[----:B------:R-:W-:-:S04]  /*2f10*/  FFMA R9, R9, R8, RZ ;  /* 0x0000000809097223 */ /* 0x000fc800000000ff */
[----:B------:R-:W-:Y:S01]  /*2f20*/  FFMA R8, R9, R20, R8 ;  /* 0x0000001409087223 */ /* 0x000fe20000000008 */
[----:B0-----:R-:W-:-:S04]  /*2f30*/  I2FP.F32.S32 R22, R26 ;  /* 0x0000001a00167245 */ /* 0x001fc80000201400 */
[----:B------:R-:W-:Y:S01]  /*2f40*/  @P0 FADD R8, RZ, -R8 ;  /* 0x80000008ff080221 */ /* 0x000fe20000000000 */
[----:B------:R-:W-:-:S03]  /*2f50*/  FFMA R9, R22, -1.5707962512969970703, R23 ;  /* 0xbfc90fda16097823 */ /* 0x000fc60000000017 */
[----:B------:R-:W-:Y:S01]  /*2f60*/  FFMA R19, R8, R17, 0.5 ;  /* 0x3f00000008137423 */ /* 0x000fe20000000011 */
[----:B------:R-:W-:-:S04]  /*2f70*/  FFMA R9, R22, -7.5497894158615963534e-08, R9 ;  /* 0xb3a2216816097823 */ /* 0x000fc80000000009 */
[----:B------:R-:W-:Y:S01]  /*2f80*/  FFMA R8, R22, -5.3903029534742383927e-15, R9 ;  /* 0xa7c234c516087823 */ /* 0x000fe20000000009 */
[----:B------:R-:W-:Y:S06]  /*2f90*/  @!P1 BRA `(.L_x_40) ;  /* 0x0000000000e09947 */ /* 0x000fec0003800000 */
[----:B------:R-:W-:-:S13]  /*2fa0*/  FSETP.NEU.AND P0, PT, |R23|, +INF , PT ;  /* 0x7f8000001700780b */ /* 0x000fda0003f0d200 */
[----:B------:R-:W-:Y:S05]  /*2fb0*/  @!P0 BRA `(.L_x_41) ;  /* 0x0000000000d08947 */ /* 0x000fea0003800000 */
[----:B------:R-:W-:Y:S02]  /*2fc0*/  IMAD.SHL.U32 R8, R23, 0x100, RZ ;  /* 0x0000010017087824 */ /* 0x000fe400078e00ff */
[----:B------:R-:W-:Y:S02]  /*2fd0*/  HFMA2 R24, -RZ, RZ, 0, 0 ;  /* 0x00000000ff187431 */ /* 0x000fe400000001ff */
[----:B------:R-:W-:Y:S01]  /*2fe0*/  IMAD.MOV.U32 R22, RZ, RZ, R1 ;  /* 0x000000ffff167224 */ /* 0x000fe200078e0001 */
[----:B------:R-:W0:Y:S01]  /*2ff0*/  LDCU.64 UR8, c[0x4][URZ] ;  /* 0x01000000ff0877ac */ /* 0x000e220008000a00 */
[----:B------:R-:W-:Y:S01]  /*3000*/  LOP3.LUT R27, R8, 0x80000000, RZ, 0xfc, !PT ;  /* 0x80000000081b7812 */ /* 0x000fe200078efcff */
[----:B------:R-:W-:Y:S01]  /*3010*/  UMOV UR5, URZ ;  /* 0x000000ff00057c82 */ /* 0x000fe20008000000 */
[----:B------:R-:W-:-:S05]  /*3020*/  UMOV UR4, URZ ;  /* 0x000000ff00047c82 */ /* 0x000fca0008000000 */
.L_x_42:
        /* <DEDUP_REMOVED lines=45> */
.L_x_41:
[----:B------:R-:W-:Y:S01]  /*3300*/  FMUL R8, RZ, R23 ;  /* 0x00000017ff087220 */ /* 0x000fe20000400000 */
[----:B------:R-:W-:-:S07]  /*3310*/  IMAD.MOV.U32 R26, RZ, RZ, RZ ;  /* 0x000000ffff1a7224 */ /* 0x000fce00078e00ff */
.L_x_40:
[----:B------:R-:W-:Y:S05]  /*3320*/  BSYNC.RECONVERGENT B0 ;  /* 0x0000000000007941 */ /* 0x000fea0003800200 */
.L_x_39:
[----:B------:R-:W-:Y:S01]  /*3330*/  FMUL R20, R2, R3 ;  /* 0x0000000302147220 */ /* 0x000fe20000400000 */
[----:B------:R-:W-:Y:S01]  /*3340*/  LOP3.LUT R3, R26, 0x1, RZ, 0xc0, !PT ;  /* 0x000000011a037812 */ /* 0x000fe200078ec0ff */
[----:B------:R-:W-:Y:S01]  /*3350*/  FMUL R9, R8, R8 ;  /* 0x0000000808097220 */ /* 0x000fe20000400000 */
[----:B------:R-:W-:Y:S01]  /*3360*/  IADD3 R26, PT, PT, R26, 0x1, RZ ;  /* 0x000000011a1a7810 */ /* 0x000fe20007ffe0ff */
[----:B------:R-:W-:Y:S01]  /*3370*/  FFMA R7, R20, 8, R7 ;  /* 0x4100000014077823 */ /* 0x000fe20000000007 */
[----:B------:R-:W-:Y:S01]  /*3380*/  ISETP.NE.U32.AND P0, PT, R3, 0x1, PT ;  /* 0x000000010300780c */ /* 0x000fe20003f05070 */
[----:B------:R-:W-:Y:S01]  /*3390*/  FFMA R3, R9, R0, -0.0013887860113754868507 ;  /* 0xbab607ed09037423 */ /* 0x000fe20000000000 */
[----:B------:R-:W-:Y:S01]  /*33a0*/  BSSY.RECONVERGENT B0, `(.L_x_43) ;  /* 0x000004c000007945 */ /* 0x000fe20003800200 */
[----:B------:R-:W-:Y:S01]  /*33b0*/  FMUL R22, R7, 0.63661974668502807617 ;  /* 0x3f22f98307167820 */ /* 0x000fe20000400000 */
[----:B------:R-:W-:Y:S02]  /*33c0*/  FSEL R20, R12, 0.041666727513074874878, !P0 ;  /* 0x3d2aaabb0c147808 */ /* 0x000fe40004000000 */
[----:B------:R-:W-:-:S02]  /*33d0*/  FSEL R12, R3, -0.00019574658654164522886, P0 ;  /* 0xb94d4153030c7808 */ /* 0x000fc40000000000 */
[----:B------:R-:W-:Y:S01]  /*33e0*/  FSEL R14, -R14, -0.4999999701976776123, !P0 ;  /* 0xbeffffff0e0e7808 */ /* 0x000fe20004000100 */
[----:B------:R-:W0:Y:S01]  /*33f0*/  F2I.NTZ R22, R22 ;  /* 0x0000001600167305 */ /* 0x000e220000203100 */
[----:B------:R-:W-:Y:S01]  /*3400*/  FSEL R3, R8, 1, !P0 ;  /* 0x3f80000008037808 */ /* 0x000fe20004000000 */
[----:B------:R-:W-:Y:S01]  /*3410*/  FFMA R12, R9, R12, R20 ;  /* 0x0000000c090c7223 */ /* 0x000fe20000000014 */
[----:B------:R-:W-:Y:S02]  /*3420*/  LOP3.LUT P0, RZ, R26, 0x2, RZ, 0xc0, !PT ;  /* 0x000000021aff7812 */ /* 0x000fe4000780c0ff */
[----:B------:R-:W-:Y:S01]  /*3430*/  FSETP.GE.AND P1, PT, |R7|, 105615, PT ;  /* 0x47ce47800700780b */ /* 0x000fe20003f26200 */
        /* <DEDUP_REMOVED lines=19> */
.L_x_46:
        /* <DEDUP_REMOVED lines=35> */
[C---:B------:R-:W-:Y:S02]  /*37a0*/  LEA.HI R22, R12.reuse, R3, RZ, 0x1 ;  /* 0x000000030c167211 */ /* 0x040fe400078f08ff */
[----:B------:R-:W-:Y:S02]  /*37b0*/  LOP3.LUT R7, R12, R7, RZ, 0x3c, !PT ;  /* 0x000000070c077212 */ /* 0x000fe400078e3cff */
[----:B------:R-:W1:Y:S01]  /*37c0*/  I2F.F64.S64 R8, R8 ;  /* 0x0000000800087312 */ /* 0x000e620000301c00 */
[----:B------:R-:W-:Y:S01]  /*37d0*/  IMAD.MOV R3, RZ, RZ, -R22 ;  /* 0x000000ffff037224 */ /* 0x000fe200078e0a16 */
[----:B------:R-:W-:-:S04]  /*37e0*/  ISETP.GE.AND P1, PT, R7, RZ, PT ;  /* 0x000000ff0700720c */ /* 0x000fc80003f26270 */
[----:B------:R-:W-:Y:S01]  /*37f0*/  @!P0 MOV R22, R3 ;  /* 0x0000000300168202 */ /* 0x000fe20000000f00 */
[----:B-1----:R-:W-:-:S10]  /*3800*/  DMUL R20, R8, UR4 ;  /* 0x0000000408147c28 */ /* 0x002fd40008000000 */
[----:B------:R-:W1:Y:S02]  /*3810*/  F2F.F32.F64 R20, R20 ;  /* 0x0000001400147310 */ /* 0x000e640000301000 */
[----:B-1----:R-:W-:Y:S01]  /*3820*/  FSEL R3, -R20, R20, !P1 ;  /* 0x0000001414037208 */ /* 0x002fe20004800100 */
[----:B0-----:R-:W-:Y:S06]  /*3830*/  BRA `(.L_x_44) ;  /* 0x0000000000087947 */ /* 0x001fec0003800000 */
.L_x_45:
[----:B------:R-:W-:Y:S01]  /*3840*/  FMUL R3, RZ, R7 ;  /* 0x00000007ff037220 */ /* 0x000fe20000400000 */
[----:B------:R-:W-:-:S07]  /*3850*/  IMAD.MOV.U32 R22, RZ, RZ, RZ ;  /* 0x000000ffff167224 */ /* 0x000fce00078e00ff */
.L_x_44:
[----:B------:R-:W-:Y:S05]  /*3860*/  BSYNC.RECONVERGENT B0 ;  /* 0x0000000000007941 */ /* 0x000fea0003800200 */
.L_x_43:
[----:B------:R-:W-:Y:S02]  /*3870*/  HFMA2 R12, -RZ, RZ, 1.291015625, -0.052581787109375 ;  /* 0x3d2aaabbff0c7431 */ /* 0x000fe400000001ff */
[----:B------:R-:W-:Y:S01]  /*3880*/  FMUL R7, R3, R3 ;  /* 0x0000000303077220 */ /* 0x000fe20000400000 */
[C---:B------:R-:W-:Y:S01]  /*3890*/  LOP3.LUT R8, R22.reuse, 0x1, RZ, 0xc0, !PT ;  /* 0x0000000116087812 */ /* 0x040fe200078ec0ff */
[----:B------:R-:W-:Y:S01]  /*38a0*/  IMAD.MOV.U32 R9, RZ, RZ, 0x3effffff ;  /* 0x3effffffff097424 */ /* 0x000fe200078e00ff */
[----:B------:R-:W-:Y:S01]  /*38b0*/  LOP3.LUT P1, RZ, R22, 0x2, RZ, 0xc0, !PT ;  /* 0x0000000216ff7812 */ /* 0x000fe2000782c0ff */
[----:B------:R-:W-:Y:S01]  /*38c0*/  FFMA R0, R7, R0, -0.0013887860113754868507 ;  /* 0xbab607ed07007423 */ /* 0x000fe20000000000 */
[----:B------:R-:W-:Y:S01]  /*38d0*/  ISETP.NE.U32.AND P0, PT, R8, 0x1, PT ;  /* 0x000000010800780c */ /* 0x000fe20003f05070 */
[----:B------:R-:W-:Y:S01]  /*38e0*/  UMOV UR4, 0x3c23d70a ;  /* 0x3c23d70a00047882 */ /* 0x000fe20000000000 */
[----:B------:R-:W-:Y:S02]  /*38f0*/  BSSY.RECONVERGENT B0, `(.L_x_47) ;  /* 0x0000018000007945 */ /* 0x000fe40003800200 */
[----:B------:R-:W-:-:S02]  /*3900*/  FSEL R8, R0, -0.00019574658654164522886, !P0 ;  /* 0xb94d415300087808 */ /* 0x000fc40004000000 */
[----:B------:R-:W-:Y:S02]  /*3910*/  FSEL R12, R12, 0.0083327032625675201416, !P0 ;  /* 0x3c0885e40c0c7808 */ /* 0x000fe40004000000 */
[----:B------:R-:W-:Y:S02]  /*3920*/  FSEL R0, R3, 1, P0 ;  /* 0x3f80000003007808 */ /* 0x000fe40000000000 */
[----:B------:R-:W-:Y:S01]  /*3930*/  FSEL R9, -R9, -0.16666662693023681641, !P0 ;  /* 0xbe2aaaa809097808 */ /* 0x000fe20004000100 */
[C---:B------:R-:W-:Y:S01]  /*3940*/  FFMA R8, R7.reuse, R8, R12 ;  /* 0x0000000807087223 */ /* 0x040fe2000000000c */
[----:B------:R-:W-:Y:S01]  /*3950*/  MOV R12, UR4 ;  /* 0x00000004000c7c02 */ /* 0x000fe20008000f00 */
[C---:B------:R-:W-:Y:S02]  /*3960*/  FFMA R3, R7.reuse, R0, RZ ;  /* 0x0000000007037223 */ /* 0x040fe400000000ff */
[----:B------:R-:W-:-:S04]  /*3970*/  FFMA R8, R7, R8, R9 ;  /* 0x0000000807087223 */ /* 0x000fc80000000009 */
        /* <DEDUP_REMOVED lines=15> */
.L_x_48:
[----:B------:R-:W-:Y:S05]  /*3a70*/  BSYNC.RECONVERGENT B0 ;  /* 0x0000000000007941 */ /* 0x000fea0003800200 */
.L_x_47:
[----:B------:R-:W-:Y:S01]  /*3a80*/  FSETP.NEU.AND P0, PT, R0, 1, PT ;  /* 0x3f8000000000780b */ /* 0x000fe20003f0d000 */
[----:B------:R-:W-:Y:S01]  /*3a90*/  BSSY.RECONVERGENT B0, `(.L_x_49) ;  /* 0x000004a000007945 */ /* 0x000fe20003800200 */
[----:B------:R-:W-:-:S11]  /*3aa0*/  HFMA2 R3, -RZ, RZ, 1.875, 0 ;  /* 0x3f800000ff037431 */ /* 0x000fd600000001ff */
[----:B------:R-:W-:Y:S05]  /*3ab0*/  @!P0 BRA `(.L_x_50) ;  /* 0x00000004001c8947 */ /* 0x000fea0003800000 */
[----:B------:R-:W-:-:S13]  /*3ac0*/  FSETP.NAN.AND P0, PT, |R0|, |R0|, PT ;  /* 0x400000000000720b */ /* 0x000fda0003f08200 */
[----:B------:R-:W-:Y:S05]  /*3ad0*/  @P0 BRA `(.L_x_51) ;  /* 0x0000000400100947 */ /* 0x000fea0003800000 */
[----:B------:R-:W-:-:S04]  /*3ae0*/  FSETP.NEU.AND P0, PT, |R0|, +INF , PT ;  /* 0x7f8000000000780b */ /* 0x000fc80003f0d200 */
[----:B------:R-:W-:-:S13]  /*3af0*/  FSETP.EQ.OR P0, PT, R0, RZ, !P0 ;  /* 0x000000ff0000720b */ /* 0x000fda0004702400 */
[----:B------:R-:W-:Y:S05]  /*3b00*/  @P0 BRA `(.L_x_52) ;  /* 0x0000000000f80947 */ /* 0x000fea0003800000 */
[C---:B------:R-:W-:Y:S01]  /*3b10*/  FMUL R3, |R0|.reuse, 16777216 ;  /* 0x4b80000000037820 */ /* 0x040fe20000400200 */
[C---:B------:R-:W-:Y:S01]  /*3b20*/  FSETP.GEU.AND P0, PT, |R0|.reuse, 1.175494350822287508e-38, PT ;  /* 0x008000000000780b */ /* 0x040fe20003f0e200 */
[----:B------:R-:W-:Y:S01]  /*3b30*/  IMAD.MOV.U32 R22, RZ, RZ, 0x3a2c32e4 ;  /* 0x3a2c32e4ff167424 */ /* 0x000fe200078e00ff */
[----:B------:R-:W-:Y:S02]  /*3b40*/  FSETP.GEU.AND P2, PT, R0, RZ, PT ;  /* 0x000000ff0000720b */ /* 0x000fe40003f4e000 */
[----:B------:R-:W-:-:S05]  /*3b50*/  FSEL R3, R3, |R0|, !P0 ;  /* 0x4000000003037208 */ /* 0x000fca0004000000 */
[----:B------:R-:W-:-:S05]  /*3b60*/  VIADD R7, R3, 0xc0cafb0d ;  /* 0xc0cafb0d03077836 */ /* 0x000fca0000000000 */
[----:B------:R-:W-:Y:S02]  /*3b70*/  LOP3.LUT R12, R7, 0xff800000, RZ, 0xc0, !PT ;  /* 0xff800000070c7812 */ /* 0x000fe400078ec0ff */
[----:B------:R-:W-:Y:S02]  /*3b80*/  FSEL R7, RZ, -24, P0 ;  /* 0xc1c00000ff077808 */ /* 0x000fe40000000000 */
[-C--:B------:R-:W-:Y:S02]  /*3b90*/  IADD3 R3, PT, PT, R3, -R12.reuse, RZ ;  /* 0x8000000c03037210 */ /* 0x080fe40007ffe0ff */
        /* <DEDUP_REMOVED lines=8> */
[CC--:B------:R-:W-:Y:S01]  /*3c20*/  FMUL R9, R3.reuse, R3.reuse ;  /* 0x0000000303097220 */ /* 0x0c0fe20000400000 */
[----:B------:R-:W-:Y:S02]  /*3c30*/  FFMA R7, R3, 1.4426950216293334961, R12 ;  /* 0x3fb8aa3b03077823 */ /* 0x000fe4000000000c */
[----:B------:R-:W-:Y:S01]  /*3c40*/  FADD R17, R17, R17 ;  /* 0x0000001111117221 */ /* 0x000fe20000000000 */
[C---:B------:R-:W-:Y:S01]  /*3c50*/  FFMA R22, R9.reuse, R22, 0.0032181653659790754318 ;  /* 0x3b52e7db09167423 */ /* 0x040fe20000000016 */
[----:B------:R-:W-:Y:S02]  /*3c60*/  FADD R12, R12, -R7 ;  /* 0x800000070c0c7221 */ /* 0x000fe40000000000 */
[----:B------:R-:W-:Y:S01]  /*3c70*/  FFMA R17, R20, -R3, R17 ;  /* 0x8000000314117223 */ /* 0x000fe20000000011 */
[----:B------:R-:W-:Y:S01]  /*3c80*/  FFMA R22, R9, R22, 0.018033718690276145935 ;  /* 0x3c93bb7309167423 */ /* 0x000fe20000000016 */
[----:B------:R-:W-:Y:S01]  /*3c90*/  FFMA R12, R3, 1.4426950216293334961, R12 ;  /* 0x3fb8aa3b030c7823 */ /* 0x000fe2000000000c */
[----:B------:R-:W-:Y:S01]  /*3ca0*/  MOV R20, 0x391fcb8e ;  /* 0x391fcb8e00147802 */ /* 0x000fe20000000f00 */
        /* <DEDUP_REMOVED lines=14> */
[----:B------:R-:W-:-:S03]  /*3d90*/  FSETP.GT.AND P0, PT, |R3|, 152, PT ;  /* 0x431800000300780b */ /* 0x000fc60003f04200 */
        /* <DEDUP_REMOVED lines=18> */
[----:B------:R-:W-:Y:S06]  /*3ec0*/  @P2 BRA `(.L_x_50) ;  /* 0x0000000000182947 */ /* 0x000fec0003800000 */
[----:B------:R-:W-:Y:S01]  /*3ed0*/  IMAD.MOV.U32 R3, RZ, RZ, 0x7fffffff ;  /* 0x7fffffffff037424 */ /* 0x000fe200078e00ff */
[----:B------:R-:W-:Y:S06]  /*3ee0*/  BRA `(.L_x_50) ;  /* 0x0000000000107947 */ /* 0x000fec0003800000 */
.L_x_52:
[----:B------:R-:W-:-:S05]  /*3ef0*/  FADD R0, R0, R0 ;  /* 0x0000000000007221 */ /* 0x000fca0000000000 */
[----:B------:R-:W-:Y:S01]  /*3f00*/  LOP3.LUT R3, R0, 0x7fffffff, RZ, 0xc0, !PT ;  /* 0x7fffffff00037812 */ /* 0x000fe200078ec0ff */
[----:B------:R-:W-:Y:S06]  /*3f10*/  BRA `(.L_x_50) ;  /* 0x0000000000047947 */ /* 0x000fec0003800000 */
.L_x_51:
[----:B------:R-:W-:-:S07]  /*3f20*/  FADD R3, R0, 1.2000000476837158203 ;  /* 0x3f99999a00037421 */ /* 0x000fce0000000000 */
.L_x_50:
[----:B------:R-:W-:Y:S05]  /*3f30*/  BSYNC.RECONVERGENT B0 ;  /* 0x0000000000007941 */ /* 0x000fea0003800200 */
.L_x_49:
[----:B------:R-:W-:Y:S01]  /*3f40*/  FMUL R7, R10, 1.5 ;  /* 0x3fc000000a077820 */ /* 0x000fe20000400000 */
[----:B------:R-:W-:Y:S01]  /*3f50*/  FMUL R0, R11, 1.5 ;  /* 0x3fc000000b007820 */ /* 0x000fe20000400000 */
[----:B------:R-:W-:Y:S01]  /*3f60*/  BSSY.RECONVERGENT B0, `(.L_x_53) ;  /* 0x0000017000007945 */ /* 0x000fe20003800200 */
[-C--:B------:R-:W-:Y:S01]  /*3f70*/  FFMA R13, R18, R3.reuse, R13 ;  /* 0x00000003120d7223 */ /* 0x080fe2000000000d */
[----:B------:R-:W0:Y:S01]  /*3f80*/  FRND.FLOOR R8, R7 ;  /* 0x0000000700087307 */ /* 0x000e220000205000 */
[-C--:B------:R-:W-:Y:S01]  /*3f90*/  FFMA R16, R19, R3.reuse, R16 ;  /* 0x0000000313107223 */ /* 0x080fe20000000010 */
[----:B------:R-:W-:-:S06]  /*3fa0*/  FFMA R14, R14, R3, R15 ;  /* 0x000000030e0e7223 */ /* 0x000fcc000000000f */
[----:B------:R-:W1:Y:S01]  /*3fb0*/  FRND.FLOOR R9, R0 ;  /* 0x0000000000097307 */ /* 0x000e620000205000 */
[----:B0-----:R-:W-:-:S04]  /*3fc0*/  FADD R8, R7, -R8 ;  /* 0x8000000807087221 */ /* 0x001fc80000000000 */
[----:B------:R-:W-:Y:S01]  /*3fd0*/  FADD R11, R8, -0.5 ;  /* 0xbf000000080b7421 */ /* 0x000fe20000000000 */
[----:B-1----:R-:W-:-:S04]  /*3fe0*/  FADD R9, R0, -R9 ;  /* 0x8000000900097221 */ /* 0x002fc80000000000 */
[----:B------:R-:W-:Y:S01]  /*3ff0*/  FADD R10, R9, -0.5 ;  /* 0xbf000000090a7421 */ /* 0x000fe20000000000 */
[----:B------:R-:W-:-:S04]  /*4000*/  FMUL R9, R11, R11 ;  /* 0x0000000b0b097220 */ /* 0x000fc80000400000 */
        /* <DEDUP_REMOVED lines=8> */
.L_x_54:
[----:B------:R-:W-:Y:S01]  /*4090*/  FMUL.FTZ R3, R0, R9 ;  /* 0x0000000900037220 */ /* 0x000fe20000410000 */
[----:B------:R-:W-:-:S03]  /*40a0*/  FMUL.FTZ R7, R9, 0.5 ;  /* 0x3f00000009077820 */ /* 0x000fc60000410000 */
[----:B------:R-:W-:-:S04]  /*40b0*/  FFMA R0, -R3, R3, R0 ;  /* 0x0000000303007223 */ /* 0x000fc80000000100 */
[----:B------:R-:W-:-:S07]  /*40c0*/  FFMA R3, R0, R7, R3 ;  /* 0x0000000700037223 */ /* 0x000fce0000000003 */
.L_x_55:
[----:B------:R-:W-:Y:S05]  /*40d0*/  BSYNC.RECONVERGENT B0 ;  /* 0x0000000000007941 */ /* 0x000fea0003800200 */
.L_x_53:
[----:B------:R-:W0:Y:S01]  /*40e0*/  LDC R7, c[0x0][0x390] ;  /* 0x0000e400ff077b82 */ /* 0x000e220000000800 */
[----:B------:R-:W-:Y:S01]  /*40f0*/  FADD R0, R4, 0.80000001192092895508 ;  /* 0x3f4ccccd04007421 */ /* 0x000fe20000000000 */
        /* <DEDUP_REMOVED lines=21> */
.L_x_59:
        /* <DEDUP_REMOVED lines=32> */
[C---:B------:R-:W-:Y:S02]  /*4450*/  LOP3.LUT R17, R12.reuse, R17, RZ, 0x3c, !PT ;  /* 0x000000110c117212 */ /* 0x040fe400078e3cff */
[C---:B------:R-:W-:Y:S02]  /*4460*/  LOP3.LUT R8, R15.reuse, R9, RZ, 0x3c, !PT ;  /* 0x000000090f087212 */ /* 0x040fe400078e3cff */
[----:B------:R-:W-:Y:S02]  /*4470*/  LOP3.LUT R9, R15, R12, RZ, 0x3c, !PT ;  /* 0x0000000c0f097212 */ /* 0x000fe400078e3cff */
[----:B------:R-:W-:Y:S02]  /*4480*/  SHF.R.U32.HI R15, RZ, 0x1e, R0 ;  /* 0x0000001eff0f7819 */ /* 0x000fe40000011600 */
[----:B------:R-:W-:Y:S02]  /*4490*/  ISETP.GE.AND P1, PT, R17, RZ, PT ;  /* 0x000000ff1100720c */ /* 0x000fe40003f26270 */
[----:B------:R-:W1:Y:S01]  /*44a0*/  I2F.F64.S64 R8, R8 ;  /* 0x0000000800087312 */ /* 0x000e620000301c00 */
[----:B------:R-:W-:-:S05]  /*44b0*/  LEA.HI R15, R12, R15, RZ, 0x1 ;  /* 0x0000000f0c0f7211 */ /* 0x000fca00078f08ff */
[----:B------:R-:W-:-:S05]  /*44c0*/  IMAD.MOV R0, RZ, RZ, -R15 ;  /* 0x000000ffff007224 */ /* 0x000fca00078e0a0f */
[----:B------:R-:W-:Y:S01]  /*44d0*/  @!P0 MOV R15, R0 ;  /* 0x00000000000f8202 */ /* 0x000fe20000000f00 */
[----:B-1----:R-:W-:-:S10]  /*44e0*/  DMUL R18, R8, UR4 ;  /* 0x0000000408127c28 */ /* 0x002fd40008000000 */
[----:B------:R-:W1:Y:S02]  /*44f0*/  F2F.F32.F64 R18, R18 ;  /* 0x0000001200127310 */ /* 0x000e640000301000 */
[----:B-1----:R-:W-:Y:S01]  /*4500*/  FSEL R8, -R18, R18, !P1 ;  /* 0x0000001212087208 */ /* 0x002fe20004800100 */
[----:B0-----:R-:W-:Y:S06]  /*4510*/  BRA `(.L_x_57) ;  /* 0x0000000000087947 */ /* 0x001fec0003800000 */
.L_x_58:
[----:B------:R-:W-:Y:S01]  /*4520*/  FMUL R8, RZ, R17 ;  /* 0x00000011ff087220 */ /* 0x000fe20000400000 */
[----:B------:R-:W-:-:S07]  /*4530*/  IMAD.MOV.U32 R15, RZ, RZ, RZ ;  /* 0x000000ffff0f7224 */ /* 0x000fce00078e00ff */
.L_x_57:
[----:B------:R-:W-:Y:S05]  /*4540*/  BSYNC.RECONVERGENT B0 ;  /* 0x0000000000007941 */ /* 0x000fea0003800200 */
.L_x_56:
[----:B------:R-:W-:Y:S01]  /*4550*/  FADD R0, R4, 0.80000001192092895508 ;  /* 0x3f4ccccd04007421 */ /* 0x000fe20000000000 */
[C---:B------:R-:W-:Y:S01]  /*4560*/  LOP3.LUT R12, R15.reuse, 0x1, RZ, 0xc0, !PT ;  /* 0x000000010f0c7812 */ /* 0x040fe200078ec0ff */
        /* <DEDUP_REMOVED lines=40> */
.L_x_63:
        /* <DEDUP_REMOVED lines=45> */
.L_x_62:
[----:B------:R-:W-:Y:S01]  /*4ac0*/  FMUL R8, RZ, R23 ;  /* 0x00000017ff087220 */ /* 0x000fe20000400000 */
[----:B------:R-:W-:-:S07]  /*4ad0*/  IMAD.MOV.U32 R22, RZ, RZ, RZ ;  /* 0x000000ffff167224 */ /* 0x000fce00078e00ff */
.L_x_61:
[----:B------:R-:W-:Y:S05]  /*4ae0*/  BSYNC.RECONVERGENT B0 ;  /* 0x0000000000007941 */ /* 0x000fea0003800200 */
.L_x_60:
[----:B------:R-:W-:Y:S01]  /*4af0*/  FADD R20, R4, 0.80000001192092895508 ;  /* 0x3f4ccccd04147421 */ /* 0x000fe20000000000 */
        /* <DEDUP_REMOVED lines=37> */
.L_x_67:
        /* <DEDUP_REMOVED lines=45> */
.L_x_66:
[----:B------:R-:W-:Y:S01]  /*5020*/  FMUL R8, RZ, R23 ;  /* 0x00000017ff087220 */ /* 0x000fe20000400000 */
[----:B------:R-:W-:-:S07]  /*5030*/  IMAD.MOV.U32 R26, RZ, RZ, RZ ;  /* 0x000000ffff1a7224 */ /* 0x000fce00078e00ff */
.L_x_65:
[----:B------:R-:W-:Y:S05]  /*5040*/  BSYNC.RECONVERGENT B0 ;  /* 0x0000000000007941 */ /* 0x000fea0003800200 */
.L_x_64:
        /* <DEDUP_REMOVED lines=36> */
.L_x_71:
        /* <DEDUP_REMOVED lines=45> */
.L_x_70:
[----:B------:R-:W-:Y:S01]  /*5560*/  FMUL R3, RZ, R7 ;  /* 0x00000007ff037220 */ /* 0x000fe20000400000 */
[----:B------:R-:W-:-:S07]  /*5570*/  IMAD.MOV.U32 R22, RZ, RZ, RZ ;  /* 0x000000ffff167224 */ /* 0x000fce00078e00ff */
.L_x_69:
[----:B------:R-:W-:Y:S05]  /*5580*/  BSYNC.RECONVERGENT B0 ;  /* 0x0000000000007941 */ /* 0x000fea0003800200 */
.L_x_68:
        /* <DEDUP_REMOVED lines=32> */
.L_x_73:
[----:B------:R-:W-:Y:S05]  /*5790*/  BSYNC.RECONVERGENT B0 ;  /* 0x0000000000007941 */ /* 0x000fea0003800200 */
.L_x_72:
        /* <DEDUP_REMOVED lines=71> */
.L_x_77:
[----:B------:R-:W-:-:S05]  /*5c10*/  FADD R0, R0, R0 ;  /* 0x0000000000007221 */ /* 0x000fca0000000000 */
[----:B------:R-:W-:Y:S01]  /*5c20*/  LOP3.LUT R3, R0, 0x7fffffff, RZ, 0xc0, !PT ;  /* 0x7fffffff00037812 */ /* 0x000fe200078ec0ff */
[----:B------:R-:W-:Y:S06]  /*5c30*/  BRA `(.L_x_75) ;  /* 0x0000000000047947 */ /* 0x000fec0003800000 */
.L_x_76:
[----:B------:R-:W-:-:S07]  /*5c40*/  FADD R3, R0, 1.2000000476837158203 ;  /* 0x3f99999a00037421 */ /* 0x000fce0000000000 */
.L_x_75:
[----:B------:R-:W-:Y:S05]  /*5c50*/  BSYNC.RECONVERGENT B0 ;  /* 0x0000000000007941 */ /* 0x000fea0003800200 */
.L_x_74:
        /* <DEDUP_REMOVED lines=18> */
[----:B------:R-:W-:Y:S01]  /*5d80*/  IMAD.MOV.U32 R0, RZ, RZ, R8 ;  /* 0x000000ffff007224 */ /* 0x000fe200078e0008 */
[----:B------:R-:W-:-:S07]  /*5d90*/  MOV R8, 0x5db0 ;  /* 0x00005db000087802 */ /* 0x000fce0000000f00 */
[----:B------:R-:W-:Y:S05]  /*5da0*/  CALL.REL.NOINC `($__internal_0_$__cuda_sm20_sqrt_rn_f32_slowpath) ;  /* 0x0000001c00507944 */ /* 0x000fea0003c00000 */
[----:B------:R-:W-:Y:S01]  /*5db0*/  MOV R7, R3 ;  /* 0x0000000300077202 */ /* 0x000fe20000000f00 */
[----:B------:R-:W-:Y:S06]  /*5dc0*/  BRA `(.L_x_80) ;  /* 0x0000000000107947 */ /* 0x000fec0003800000 */
.L_x_79:
[----:B------:R-:W-:Y:S01]  /*5dd0*/  FMUL.FTZ R7, R8, R9 ;  /* 0x0000000908077220 */ /* 0x000fe20000410000 */
[----:B------:R-:W-:-:S03]  /*5de0*/  FMUL.FTZ R3, R9, 0.5 ;  /* 0x3f00000009037820 */ /* 0x000fc60000410000 */
[----:B------:R-:W-:-:S04]  /*5df0*/  FFMA R0, -R7, R7, R8 ;  /* 0x0000000707007223 */ /* 0x000fc80000000108 */
[----:B------:R-:W-:-:S07]  /*5e00*/  FFMA R7, R0, R3, R7 ;  /* 0x0000000300077223 */ /* 0x000fce0000000007 */
.L_x_80:
[----:B------:R-:W-:Y:S05]  /*5e10*/  BSYNC.RECONVERGENT B0 ;  /* 0x0000000000007941 */ /* 0x000fea0003800200 */
.L_x_78:
[----:B------:R-:W0:Y:S01]  /*5e20*/  LDC R0, c[0x0][0x390] ;  /* 0x0000e400ff007b82 */ /* 0x000e220000000800 */
[----:B------:R-:W-:Y:S01]  /*5e30*/  FADD R3, R4, 1.2000000476837158203 ;  /* 0x3f99999a04037421 */ /* 0x000fe20000000000 */
[----:B------:R-:W-:Y:S01]  /*5e40*/  BSSY.RECONVERGENT B0, `(.L_x_81) ;  /* 0x0000049000007945 */ /* 0x000fe20003800200 */
[----:B------:R-:W-:Y:S02]  /*5e50*/  FMUL R7, R2, R7 ;  /* 0x0000000702077220 */ /* 0x000fe40000400000 */
[----:B0-----:R-:W-:-:S04]  /*5e60*/  FFMA R3, R0, 0.40000000596046447754, R3 ;  /* 0x3ecccccd00037823 */ /* 0x001fc80000000003 */
[C---:B------:R-:W-:Y:S01]  /*5e70*/  FADD R9, R3.reuse, 0.26300001144409179688 ;  /* 0x3e86a7f003097421 */ /* 0x040fe20000000000 */
[----:B------:R-:W-:-:S03]  /*5e80*/  FADD R12, R3, 0.55699998140335083008 ;  /* 0x3f0e978d030c7421 */ /* 0x000fc60000000000 */
[----:B------:R-:W-:Y:S01]  /*5e90*/  FMUL R9, R9, 6.28318023681640625 ;  /* 0x40c90fd009097820 */ /* 0x000fe20000400000 */
[----:B------:R-:W-:-:S03]  /*5ea0*/  FMUL R12, R12, 6.28318023681640625 ;  /* 0x40c90fd00c0c7820 */ /* 0x000fc60000400000 */
[C---:B------:R-:W-:Y:S01]  /*5eb0*/  FMUL R4, R9.reuse, 0.63661974668502807617 ;  /* 0x3f22f98309047820 */ /* 0x040fe20000400000 */
[----:B------:R-:W-:-:S05]  /*5ec0*/  FSETP.GE.AND P0, PT, |R9|, 105615, PT ;  /* 0x47ce47800900780b */ /* 0x000fca0003f06200 */
[----:B------:R-:W0:Y:S02]  /*5ed0*/  F2I.NTZ R4, R4 ;  /* 0x0000000400047305 */ /* 0x000e240000203100 */
[----:B0-----:R-:W-:-:S05]  /*5ee0*/  I2FP.F32.S32 R8, R4 ;  /* 0x0000000400087245 */ /* 0x001fca0000201400 */
[----:B------:R-:W-:-:S04]  /*5ef0*/  FFMA R11, R8, -1.5707962512969970703, R9 ;  /* 0xbfc90fda080b7823 */ /* 0x000fc80000000009 */
[----:B------:R-:W-:Y:S01]  /*5f00*/  FFMA R17, R8, -7.5497894158615963534e-08, R11 ;  /* 0xb3a2216808117823 */ /* 0x000fe2000000000b */
[----:B------:R-:W-:-:S03]  /*5f10*/  FADD R11, R3, 0.41600000858306884766 ;  /* 0x3ed4fdf4030b7421 */ /* 0x000fc60000000000 */
[----:B------:R-:W-:Y:S01]  /*5f20*/  FFMA R2, R8, -5.3903029534742383927e-15, R17 ;  /* 0xa7c234c508027823 */ /* 0x000fe20000000011 */
[----:B------:R-:W-:Y:S01]  /*5f30*/  FMUL R11, R11, 6.28318023681640625 ;  /* 0x40c90fd00b0b7820 */ /* 0x000fe20000400000 */
        /* <DEDUP_REMOVED lines=10> */
.L_x_84:
        /* <DEDUP_REMOVED lines=45> */
.L_x_83:
[----:B------:R-:W-:Y:S01]  /*62b0*/  FMUL R2, RZ, R9 ;  /* 0x00000009ff027220 */ /* 0x000fe20000400000 */
[----:B------:R-:W-:-:S07]  /*62c0*/  IMAD.MOV.U32 R4, RZ, RZ, RZ ;  /* 0x000000ffff047224 */ /* 0x000fce00078e00ff */
.L_x_82:
[----:B------:R-:W-:Y:S05]  /*62d0*/  BSYNC.RECONVERGENT B0 ;  /* 0x0000000000007941 */ /* 0x000fea0003800200 */
.L_x_81:
[----:B------:R-:W-:Y:S02]  /*62e0*/  HFMA2 R16, -RZ, RZ, 0.487060546875, -0.0625 ;  /* 0x37cbac00ff107431 */ /* 0x000fe400000001ff */
[----:B------:R-:W-:Y:S01]  /*62f0*/  FMUL R20, R11, 0.63661974668502807617 ;  /* 0x3f22f9830b147820 */ /* 0x000fe20000400000 */
[----:B------:R-:W-:Y:S01]  /*6300*/  LOP3.LUT R8, R4, 0x1, RZ, 0xc0, !PT ;  /* 0x0000000104087812 */ /* 0x000fe200078ec0ff */
[----:B------:R-:W-:Y:S01]  /*6310*/  FMUL R3, R2, R2 ;  /* 0x0000000202037220 */ /* 0x000fe20000400000 */
[----:B------:R-:W-:Y:S01]  /*6320*/  IMAD.MOV.U32 R17, RZ, RZ, 0x3c0885e4 ;  /* 0x3c0885e4ff117424 */ /* 0x000fe200078e00ff */
[----:B------:R-:W-:Y:S01]  /*6330*/  IADD3 R4, PT, PT, R4, 0x1, RZ ;  /* 0x0000000104047810 */ /* 0x000fe20007ffe0ff */
[----:B------:R-:W-:Y:S01]  /*6340*/  IMAD.MOV.U32 R18, RZ, RZ, 0x3e2aaaa8 ;  /* 0x3e2aaaa8ff127424 */ /* 0x000fe200078e00ff */
[----:B------:R-:W-:Y:S01]  /*6350*/  ISETP.NE.U32.AND P0, PT, R8, 0x1, PT ;  /* 0x000000010800780c */ /* 0x000fe20003f05070 */
[----:B------:R-:W0:Y:S01]  /*6360*/  F2I.NTZ R20, R20 ;  /* 0x0000001400147305 */ /* 0x000e220000203100 */
[----:B------:R-:W-:Y:S01]  /*6370*/  LOP3.LUT P1, RZ, R4, 0x2, RZ, 0xc0, !PT ;  /* 0x0000000204ff7812 */ /* 0x000fe2000782c0ff */
[----:B------:R-:W-:Y:S01]  /*6380*/  FFMA R8, R3, R16, -0.0013887860113754868507 ;  /* 0xbab607ed03087423 */ /* 0x000fe20000000010 */
[----:B------:R-:W-:Y:S01]  /*6390*/  FSEL R10, R17, 0.041666727513074874878, !P0 ;  /* 0x3d2aaabb110a7808 */ /* 0x000fe20004000000 */
[----:B------:R-:W-:Y:S01]  /*63a0*/  BSSY.RECONVERGENT B0, `(.L_x_85) ;  /* 0x0000049000007945 */ /* 0x000fe20003800200 */
[----:B------:R-:W-:-:S02]  /*63b0*/  FSEL R4, -R18, -0.4999999701976776123, !P0 ;  /* 0xbeffffff12047808 */ /* 0x000fc40004000100 */
[----:B------:R-:W-:Y:S02]  /*63c0*/  FSEL R8, R8, -0.00019574658654164522886, P0 ;  /* 0xb94d415308087808 */ /* 0x000fe40000000000 */
[----:B------:R-:W-:Y:S02]  /*63d0*/  FSEL R2, R2, 1, !P0 ;  /* 0x3f80000002027808 */ /* 0x000fe40004000000 */
[----:B------:R-:W-:Y:S01]  /*63e0*/  FSETP.GE.AND P0, PT, |R11|, 105615, PT ;  /* 0x47ce47800b00780b */ /* 0x000fe20003f06200 */
[C---:B------:R-:W-:Y:S01]  /*63f0*/  FFMA R8, R3.reuse, R8, R10 ;  /* 0x0000000803087223 */ /* 0x040fe2000000000a */
[----:B------:R-:W-:Y:S02]  /*6400*/  MOV R19, 0x3f000000 ;  /* 0x3f00000000137802 */ /* 0x000fe40000000f00 */
[----:B0-----:R-:W-:Y:S01]  /*6410*/  I2FP.F32.S32 R10, R20 ;  /* 0x00000014000a7245 */ /* 0x001fe20000201400 */
[C---:B------:R-:W-:Y:S01]  /*6420*/  FFMA R4, R3.reuse, R8, R4 ;  /* 0x0000000803047223 */ /* 0x040fe20000000004 */
[----:B------:R-:W-:-:S03]  /*6430*/  FFMA R3, R3, R2, RZ ;  /* 0x0000000203037223 */ /* 0x000fc600000000ff */
[----:B------:R-:W-:Y:S01]  /*6440*/  FFMA R9, R10, -1.5707962512969970703, R11 ;  /* 0xbfc90fda0a097823 */ /* 0x000fe2000000000b */
[----:B------:R-:W-:-:S03]  /*6450*/  FFMA R4, R3, R4, R2 ;  /* 0x0000000403047223 */ /* 0x000fc60000000002 */
[----:B------:R-:W-:Y:S01]  /*6460*/  FFMA R9, R10, -7.5497894158615963534e-08, R9 ;  /* 0xb3a221680a097823 */ /* 0x000fe20000000009 */
[----:B------:R-:W-:-:S03]  /*6470*/  @P1 FADD R4, RZ, -R4 ;  /* 0x80000004ff041221 */ /* 0x000fc60000000000 */
[----:B------:R-:W-:Y:S01]  /*6480*/  FFMA R2, R10, -5.3903029534742383927e-15, R9 ;  /* 0xa7c234c50a027823 */ /* 0x000fe20000000009 */
[----:B------:R-:W-:Y:S01]  /*6490*/  FFMA R4, R4, R19, 0.5 ;  /* 0x3f00000004047423 */ /* 0x000fe20000000013 */
        /* <DEDUP_REMOVED lines=10> */
.L_x_88:
        /* <DEDUP_REMOVED lines=37> */
[----:B------:R-:W0:Y:S01]  /*6790*/  I2F.F64.S64 R2, R2 ;  /* 0x0000000200027312 */ /* 0x000e220000301c00 */
[----:B------:R-:W-:-:S02]  /*67a0*/  ISETP.GE.AND P1, PT, R11, RZ, PT ;  /* 0x000000ff0b00720c */ /* 0x000fc40003f26270 */
[----:B------:R-:W-:-:S05]  /*67b0*/  IMAD.MOV R10, RZ, RZ, -R20 ;  /* 0x000000ffff0a7224 */ /* 0x000fca00078e0a14 */
[----:B------:R-:W-:Y:S01]  /*67c0*/  @!P0 MOV R20, R10 ;  /* 0x0000000a00148202 */ /* 0x000fe20000000f00 */
[----:B0-----:R-:W-:-:S10]  /*67d0*/  DMUL R8, R2, UR4 ;  /* 0x0000000402087c28 */ /* 0x001fd40008000000 */
[----:B------:R-:W0:Y:S02]  /*67e0*/  F2F.F32.F64 R8, R8 ;  /* 0x0000000800087310 */ /* 0x000e240000301000 */
[----:B0-----:R-:W-:Y:S01]  /*67f0*/  FSEL R2, -R8, R8, !P1 ;  /* 0x0000000808027208 */ /* 0x001fe20004800100 */
[----:B------:R-:W-:Y:S06]  /*6800*/  BRA `(.L_x_86) ;  /* 0x0000000000087947 */ /* 0x000fec0003800000 */
.L_x_87:
[----:B------:R-:W-:Y:S01]  /*6810*/  FMUL R2, RZ, R11 ;  /* 0x0000000bff027220 */ /* 0x000fe20000400000 */
[----:B------:R-:W-:-:S07]  /*6820*/  IMAD.MOV.U32 R20, RZ, RZ, RZ ;  /* 0x000000ffff147224 */ /* 0x000fce00078e00ff */
.L_x_86:
[----:B------:R-:W-:Y:S05]  /*6830*/  BSYNC.RECONVERGENT B0 ;  /* 0x0000000000007941 */ /* 0x000fea0003800200 */
.L_x_85:
[----:B------:R-:W-:Y:S01]  /*6840*/  LOP3.LUT R8, R20, 0x1, RZ, 0xc0, !PT ;  /* 0x0000000114087812 */ /* 0x000fe200078ec0ff */
[----:B------:R-:W-:Y:S01]  /*6850*/  FMUL R21, R12, 0.63661974668502807617 ;  /* 0x3f22f9830c157820 */ /* 0x000fe20000400000 */
[----:B------:R-:W-:Y:S01]  /*6860*/  FMUL R3, R2, R2 ;  /* 0x0000000202037220 */ /* 0x000fe20000400000 */
[----:B------:R-:W-:Y:S01]  /*6870*/  IADD3 R20, PT, PT, R20, 0x1, RZ ;  /* 0x0000000114147810 */ /* 0x000fe20007ffe0ff */
[----:B------:R-:W-:Y:S01]  /*6880*/  BSSY.RECONVERGENT B0, `(.L_x_89) ;  /* 0x000004d000007945 */ /* 0x000fe20003800200 */
[----:B------:R-:W-:Y:S01]  /*6890*/  ISETP.NE.U32.AND P0, PT, R8, 0x1, PT ;  /* 0x000000010800780c */ /* 0x000fe20003f05070 */
[----:B------:R-:W-:Y:S01]  /*68a0*/  FFMA R8, R3, R16, -0.0013887860113754868507 ;  /* 0xbab607ed03087423 */ /* 0x000fe20000000010 */
[----:B------:R-:W0:Y:S01]  /*68b0*/  F2I.NTZ R21, R21 ;  /* 0x0000001500157305 */ /* 0x000e220000203100 */
[----:B------:R-:W-:Y:S02]  /*68c0*/  LOP3.LUT P1, RZ, R20, 0x2, RZ, 0xc0, !PT ;  /* 0x0000000214ff7812 */ /* 0x000fe4000782c0ff */
[----:B------:R-:W-:-:S02]  /*68d0*/  FSEL R10, R17, 0.041666727513074874878, !P0 ;  /* 0x3d2aaabb110a7808 */ /* 0x000fc40004000000 */
[----:B------:R-:W-:Y:S02]  /*68e0*/  FSEL R8, R8, -0.00019574658654164522886, P0 ;  /* 0xb94d415308087808 */ /* 0x000fe40000000000 */
[----:B------:R-:W-:-:S03]  /*68f0*/  FSEL R2, R2, 1, !P0 ;  /* 0x3f80000002027808 */ /* 0x000fc60004000000 */
[C---:B------:R-:W-:Y:S01]  /*6900*/  FFMA R8, R3.reuse, R8, R10 ;  /* 0x0000000803087223 */ /* 0x040fe2000000000a */
[----:B------:R-:W-:Y:S02]  /*6910*/  FSEL R10, -R18, -0.4999999701976776123, !P0 ;  /* 0xbeffffff120a7808 */ /* 0x000fe40004000100 */
[----:B------:R-:W-:Y:S02]  /*6920*/  FSETP.GE.AND P0, PT, |R12|, 105615, PT ;  /* 0x47ce47800c00780b */ /* 0x000fe40003f06200 */
        /* <DEDUP_REMOVED lines=19> */
.L_x_92:
        /* <DEDUP_REMOVED lines=45> */
.L_x_91:
[----:B------:R-:W-:Y:S01]  /*6d30*/  FMUL R9, RZ, R12 ;  /* 0x0000000cff097220 */ /* 0x000fe20000400000 */
[----:B------:R-:W-:-:S07]  /*6d40*/  IMAD.MOV.U32 R21, RZ, RZ, RZ ;  /* 0x000000ffff157224 */ /* 0x000fce00078e00ff */
.L_x_90:
[----:B------:R-:W-:Y:S05]  /*6d50*/  BSYNC.RECONVERGENT B0 ;  /* 0x0000000000007941 */ /* 0x000fea0003800200 */
.L_x_89:
[----:B------:R-:W-:Y:S01]  /*6d60*/  FFMA R12, R7, 8, R0 ;  /* 0x41000000070c7823 */ /* 0x000fe20000000000 */
[----:B------:R-:W-:Y:S01]  /*6d70*/  LOP3.LUT R0, R21, 0x1, RZ, 0xc0, !PT ;  /* 0x0000000115007812 */ /* 0x000fe200078ec0ff */
[----:B------:R-:W-:Y:S01]  /*6d80*/  FMUL R3, R9, R9 ;  /* 0x0000000909037220 */ /* 0x000fe20000400000 */
[----:B------:R-:W-:Y:S01]  /*6d90*/  IADD3 R21, PT, PT, R21, 0x1, RZ ;  /* 0x0000000115157810 */ /* 0x000fe20007ffe0ff */
[----:B------:R-:W-:Y:S01]  /*6da0*/  FMUL R7, R12, 0.63661974668502807617 ;  /* 0x3f22f9830c077820 */ /* 0x000fe20000400000 */
[----:B------:R-:W-:Y:S01]  /*6db0*/  ISETP.NE.U32.AND P0, PT, R0, 0x1, PT ;  /* 0x000000010000780c */ /* 0x000fe20003f05070 */
[----:B------:R-:W-:Y:S01]  /*6dc0*/  FFMA R0, R3, R16, -0.0013887860113754868507 ;  /* 0xbab607ed03007423 */ /* 0x000fe20000000010 */
[----:B------:R-:W-:Y:S01]  /*6dd0*/  LOP3.LUT P1, RZ, R21, 0x2, RZ, 0xc0, !PT ;  /* 0x0000000215ff7812 */ /* 0x000fe2000782c0ff */
[----:B------:R-:W-:Y:S01]  /*6de0*/  BSSY.RECONVERGENT B0, `(.L_x_93) ;  /* 0x000004a000007945 */ /* 0x000fe20003800200 */
[----:B------:R-:W-:Y:S01]  /*6df0*/  FSEL R8, R17, 0.041666727513074874878, !P0 ;  /* 0x3d2aaabb11087808 */ /* 0x000fe20004000000 */
[----:B------:R-:W0:Y:S01]  /*6e00*/  F2I.NTZ R7, R7 ;  /* 0x0000000700077305 */ /* 0x000e220000203100 */
[----:B------:R-:W-:-:S02]  /*6e10*/  FSEL R0, R0, -0.00019574658654164522886, P0 ;  /* 0xb94d415300007808 */ /* 0x000fc40000000000 */
[----:B------:R-:W-:-:S03]  /*6e20*/  FSEL R18, -R18, -0.4999999701976776123, !P0 ;  /* 0xbeffffff12127808 */ /* 0x000fc60004000100 */
[----:B------:R-:W-:Y:S01]  /*6e30*/  FFMA R8, R3, R0, R8 ;  /* 0x0000000003087223 */ /* 0x000fe20000000008 */
[----:B------:R-:W-:Y:S02]  /*6e40*/  FSEL R0, R9, 1, !P0 ;  /* 0x3f80000009007808 */ /* 0x000fe40004000000 */
[----:B------:R-:W-:Y:S01]  /*6e50*/  FSETP.GE.AND P0, PT, |R12|, 105615, PT ;  /* 0x47ce47800c00780b */ /* 0x000fe20003f06200 */
[C---:B------:R-:W-:Y:S02]  /*6e60*/  FFMA R8, R3.reuse, R8, R18 ;  /* 0x0000000803087223 */ /* 0x040fe40000000012 */
[----:B------:R-:W-:Y:S01]  /*6e70*/  FFMA R3, R3, R0, RZ ;  /* 0x0000000003037223 */ /* 0x000fe200000000ff */
[----:B0-----:R-:W-:-:S03]  /*6e80*/  I2FP.F32.S32 R9, R7 ;  /* 0x0000000700097245 */ /* 0x001fc60000201400 */
[----:B------:R-:W-:Y:S02]  /*6e90*/  FFMA R0, R3, R8, R0 ;  /* 0x0000000803007223 */ /* 0x000fe40000000000 */
[C---:B------:R-:W-:Y:S02]  /*6ea0*/  FFMA R10, R9.reuse, -1.5707962512969970703, R12 ;  /* 0xbfc90fda090a7823 */ /* 0x040fe4000000000c */
[----:B------:R-:W-:Y:S02]  /*6eb0*/  @P1 FADD R0, RZ, -R0 ;  /* 0x80000000ff001221 */ /* 0x000fe40000000000 */
[C---:B------:R-:W-:Y:S02]  /*6ec0*/  FFMA R10, R9.reuse, -7.5497894158615963534e-08, R10 ;  /* 0xb3a22168090a7823 */ /* 0x040fe4000000000a */
[----:B------:R-:W-:Y:S02]  /*6ed0*/  FFMA R11, R0, R19, 0.5 ;  /* 0x3f000000000b7423 */ /* 0x000fe40000000013 */
        /* <DEDUP_REMOVED lines=11> */
.L_x_96:
        /* <DEDUP_REMOVED lines=42> */
[----:B------:R-:W0:Y:S02]  /*7230*/  F2F.F32.F64 R8, R8 ;  /* 0x0000000800087310 */ /* 0x000e240000301000 */
[----:B0-----:R-:W-:Y:S01]  /*7240*/  FSEL R10, -R8, R8, !P1 ;  /* 0x00000008080a7208 */ /* 0x001fe20004800100 */
[----:B------:R-:W-:Y:S06]  /*7250*/  BRA `(.L_x_94) ;  /* 0x0000000000087947 */ /* 0x000fec0003800000 */
.L_x_95:
[----:B------:R-:W-:Y:S01]  /*7260*/  FMUL R10, RZ, R12 ;  /* 0x0000000cff0a7220 */ /* 0x000fe20000400000 */
[----:B------:R-:W-:-:S07]  /*7270*/  IMAD.MOV.U32 R7, RZ, RZ, RZ ;  /* 0x000000ffff077224 */ /* 0x000fce00078e00ff */
.L_x_94:
[----:B------:R-:W-:Y:S05]  /*7280*/  BSYNC.RECONVERGENT B0 ;  /* 0x0000000000007941 */ /* 0x000fea0003800200 */
.L_x_93:
        /* <DEDUP_REMOVED lines=32> */
.L_x_98:
[----:B------:R-:W-:Y:S05]  /*7490*/  BSYNC.RECONVERGENT B0 ;  /* 0x0000000000007941 */ /* 0x000fea0003800200 */
.L_x_97:
        /* <DEDUP_REMOVED lines=27> */
[C---:B------:R-:W-:Y:S02]  /*7650*/  FFMA R7, R3.reuse, 1.4426950216293334961, R8 ;  /* 0x3fb8aa3b03077823 */ /* 0x040fe40000000008 */
        /* <DEDUP_REMOVED lines=20> */
[----:B------:R-:W-:Y:S02]  /*77a0*/  MOV R12, 0x391fcb8e ;  /* 0x391fcb8e000c7802 */ /* 0x000fe40000000f00 */
[----:B------:R-:W-:Y:S01]  /*77b0*/  FSETP.GT.AND P0, PT, |R3|, 152, PT ;  /* 0x431800000300780b */ /* 0x000fe20003f04200 */
        /* <DEDUP_REMOVED lines=21> */
.L_x_102:
[----:B------:R-:W-:-:S05]  /*7910*/  FADD R0, R0, R0 ;  /* 0x0000000000007221 */ /* 0x000fca0000000000 */
[----:B------:R-:W-:Y:S01]  /*7920*/  LOP3.LUT R3, R0, 0x7fffffff, RZ, 0xc0, !PT ;  /* 0x7fffffff00037812 */ /* 0x000fe200078ec0ff */
[----:B------:R-:W-:Y:S06]  /*7930*/  BRA `(.L_x_100) ;  /* 0x0000000000047947 */ /* 0x000fec0003800000 */
.L_x_101:
[----:B------:R-:W-:-:S07]  /*7940*/  FADD R3, R0, 1.2000000476837158203 ;  /* 0x3f99999a00037421 */ /* 0x000fce0000000000 */
.L_x_100:
[----:B------:R-:W-:Y:S05]  /*7950*/  BSYNC.RECONVERGENT B0 ;  /* 0x0000000000007941 */ /* 0x000fea0003800200 */
.L_x_99:
[----:B------:R-:W0:Y:S01]  /*7960*/  LDCU.128 UR8, c[0x0][0x380] ;  /* 0x00007000ff0877ac */ /* 0x000e220008000c00 */
[-C--:B------:R-:W-:Y:S01]  /*7970*/  FFMA R11, R11, R3.reuse, R14 ;  /* 0x000000030b0b7223 */ /* 0x080fe2000000000e */
[----:B------:R-:W-:Y:S01]  /*7980*/  LOP3.LUT R6, RZ, R6, RZ, 0x33, !PT ;  /* 0x00000006ff067212 */ /* 0x000fe200078e33ff */
[-C--:B------:R-:W-:Y:S01]  /*7990*/  FFMA R2, R2, R3.reuse, R15 ;  /* 0x0000000302027223 */ /* 0x080fe2000000000f */
[----:B------:R-:W-:Y:S02]  /*79a0*/  FFMA R4, R4, R3, R13 ;  /* 0x0000000304047223 */ /* 0x000fe4000000000d */
[----:B------:R-:W-:Y:S02]  /*79b0*/  FMNMX R11, R11, 1, PT ;  /* 0x3f8000000b0b7809 */ /* 0x000fe40003800000 */
[----:B------:R-:W-:Y:S02]  /*79c0*/  FMNMX R2, R2, 1, PT ;  /* 0x3f80000002027809 */ /* 0x000fe40003800000 */
[----:B------:R-:W-:Y:S01]  /*79d0*/  FMNMX R4, R4, 1, PT ;  /* 0x3f80000004047809 */ /* 0x000fe20003800000 */
[----:B------:R-:W-:-:S02]  /*79e0*/  FMUL R11, R11, 255 ;  /* 0x437f00000b0b7820 */ /* 0x000fc40000400000 */
[----:B------:R-:W-:Y:S02]  /*79f0*/  FMUL R0, R2, 255 ;  /* 0x437f000002007820 */ /* 0x000fe40000400000 */
[----:B------:R-:W-:Y:S02]  /*7a00*/  FMUL R4, R4, 255 ;  /* 0x437f000004047820 */ /* 0x000fe40000400000 */
[----:B------:R-:W1:Y:S01]  /*7a10*/  F2I.U32.TRUNC.NTZ R11, R11 ;  /* 0x0000000b000b7305 */ /* 0x000e62000020f000 */
[----:B0-----:R-:W-:-:S05]  /*7a20*/  IADD3 R6, PT, PT, R6, UR11, RZ ;  /* 0x0000000b06067c10 */ /* 0x001fca000fffe0ff */
[----:B------:R-:W-:Y:S02]  /*7a30*/  IMAD R6, R6, UR10, R5 ;  /* 0x0000000a06067c24 */ /* 0x000fe4000f8e0205 */
[----:B------:R-:W0:Y:S02]  /*7a40*/  F2I.U32.TRUNC.NTZ R7, R0 ;  /* 0x0000000000077305 */ /* 0x000e24000020f000 */
[----:B------:R-:W-:-:S05]  /*7a50*/  IMAD.SHL.U32 R6, R6, 0x4, RZ ;  /* 0x0000000406067824 */ /* 0x000fca00078e00ff */
[C---:B------:R-:W-:Y:S01]  /*7a60*/  IADD3 R2, P0, PT, R6.reuse, UR8, RZ ;  /* 0x0000000806027c10 */ /* 0x040fe2000ff1e0ff */
[----:B------:R-:W2:Y:S03]  /*7a70*/  F2I.U32.TRUNC.NTZ R5, R4 ;  /* 0x0000000400057305 */ /* 0x000ea6000020f000 */
[----:B------:R-:W-:Y:S01]  /*7a80*/  LEA.HI.X.SX32 R3, R6, UR9, 0x1, P0 ;  /* 0x0000000906037c11 */ /* 0x000fe200080f0eff */
[----:B------:R-:W-:-:S04]  /*7a90*/  HFMA2 R6, -RZ, RZ, 0, 1.5199184417724609375e-05 ;  /* 0x000000ffff067431 */ /* 0x000fc800000001ff */
[----:B-1----:R-:W-:Y:S04]  /*7aa0*/  STG.E.U8 desc[UR6][R2.64], R11 ;  /* 0x0000000b02007986 */ /* 0x002fe8000c101106 */
[----:B0-----:R-:W-:Y:S04]  /*7ab0*/  STG.E.U8 desc[UR6][R2.64+0x1], R7 ;  /* 0x0000010702007986 */ /* 0x001fe8000c101106 */
[----:B--2---:R-:W-:Y:S04]  /*7ac0*/  STG.E.U8 desc[UR6][R2.64+0x2], R5 ;  /* 0x0000020502007986 */ /* 0x004fe8000c101106 */
[----:B------:R-:W-:Y:S01]  /*7ad0*/  STG.E.U8 desc[UR6][R2.64+0x3], R6 ;  /* 0x0000030602007986 */ /* 0x000fe2000c101106 */
[----:B------:R-:W-:Y:S05]  /*7ae0*/  EXIT ;  /* 0x000000000000794d */ /* 0x000fea0003800000 */
        .weak           $__internal_0_$__cuda_sm20_sqrt_rn_f32_slowpath
        .type           $__internal_0_$__cuda_sm20_sqrt_rn_f32_slowpath,@function
        .size           $__internal_0_$__cuda_sm20_sqrt_rn_f32_slowpath,($__internal_1_$__cuda_sm3x_div_rn_noftz_f32_slowpath - $__internal_0_$__cuda_sm20_sqrt_rn_f32_slowpath)
$__internal_0_$__cuda_sm20_sqrt_rn_f32_slowpath:
[----:B------:R-:W-:-:S13]  /*7af0*/  LOP3.LUT P0, RZ, R0, 0x7fffffff, RZ, 0xc0, !PT ;  /* 0x7fffffff00ff7812 */ /* 0x000fda000780c0ff */
[----:B------:R-:W-:Y:S01]  /*7b00*/  @!P0 IMAD.MOV.U32 R7, RZ, RZ, R0 ;  /* 0x000000ffff078224 */ /* 0x000fe200078e0000 */
[----:B------:R-:W-:Y:S06]  /*7b10*/  @!P0 BRA `(.L_x_103) ;  /* 0x0000000000408947 */ /* 0x000fec0003800000 */
[----:B------:R-:W-:-:S13]  /*7b20*/  FSETP.GEU.FTZ.AND P0, PT, R0, RZ, PT ;  /* 0x000000ff0000720b */ /* 0x000fda0003f1e000 */
[----:B------:R-:W-:Y:S01]  /*7b30*/  @!P0 MOV R7, 0x7fffffff ;  /* 0x7fffffff00078802 */ /* 0x000fe20000000f00 */
[----:B------:R-:W-:Y:S06]  /*7b40*/  @!P0 BRA `(.L_x_103) ;  /* 0x0000000000348947 */ /* 0x000fec0003800000 */
[----:B------:R-:W-:-:S13]  /*7b50*/  FSETP.GTU.FTZ.AND P0, PT, |R0|, +INF , PT ;  /* 0x7f8000000000780b */ /* 0x000fda0003f1c200 */
[----:B------:R-:W-:Y:S01]  /*7b60*/  @P0 FADD.FTZ R7, R0, 1 ;  /* 0x3f80000000070421 */ /* 0x000fe20000010000 */
[----:B------:R-:W-:Y:S06]  /*7b70*/  @P0 BRA `(.L_x_103) ;  /* 0x0000000000280947 */ /* 0x000fec0003800000 */
[----:B------:R-:W-:-:S13]  /*7b80*/  FSETP.NEU.FTZ.AND P0, PT, |R0|, +INF , PT ;  /* 0x7f8000000000780b */ /* 0x000fda0003f1d200 */
[----:B------:R-:W-:-:S04]  /*7b90*/  @P0 FFMA R12, R0, 1.84467440737095516160e+19, RZ ;  /* 0x5f800000000c0823 */ /* 0x000fc800000000ff */
[----:B------:R-:W0:Y:S02]  /*7ba0*/  @P0 MUFU.RSQ R7, R12 ;  /* 0x0000000c00070308 */ /* 0x000e240000001400 */
[----:B0-----:R-:W-:Y:S01]  /*7bb0*/  @P0 FMUL.FTZ R3, R12, R7 ;  /* 0x000000070c030220 */ /* 0x001fe20000410000 */
[----:B------:R-:W-:Y:S01]  /*7bc0*/  @P0 FMUL.FTZ R17, R7, 0.5 ;  /* 0x3f00000007110820 */ /* 0x000fe20000410000 */
[----:B------:R-:W-:Y:S02]  /*7bd0*/  @!P0 IMAD.MOV.U32 R7, RZ, RZ, R0 ;  /* 0x000000ffff078224 */ /* 0x000fe400078e0000 */
[----:B------:R-:W-:-:S04]  /*7be0*/  @P0 FADD.FTZ R9, -R3, -RZ ;  /* 0x800000ff03090221 */ /* 0x000fc80000010100 */
[----:B------:R-:W-:-:S04]  /*7bf0*/  @P0 FFMA R18, R3, R9, R12 ;  /* 0x0000000903120223 */ /* 0x000fc8000000000c */
[----:B------:R-:W-:-:S04]  /*7c00*/  @P0 FFMA R17, R18, R17, R3 ;  /* 0x0000001112110223 */ /* 0x000fc80000000003 */
[----:B------:R-:W-:-:S07]  /*7c10*/  @P0 FMUL.FTZ R7, R17, 2.3283064365386962891e-10 ;  /* 0x2f80000011070820 */ /* 0x000fce0000410000 */
.L_x_103:
[----:B------:R-:W-:Y:S01]  /*7c20*/  IMAD.MOV.U32 R9, RZ, RZ, 0x0 ;  /* 0x00000000ff097424 */ /* 0x000fe200078e00ff */
[----:B------:R-:W-:-:S03]  /*7c30*/  MOV R3, R7 ;  /* 0x0000000700037202 */ /* 0x000fc60000000f00 */
[----:B------:R-:W-:Y:S05]  /*7c40*/  RET.REL.NODEC R8 `(_Z12renderKernelPhiif) ;  /* 0xffffff8008ec7950 */ /* 0x000fea0003c3ffff */
        .weak           $__internal_1_$__cuda_sm3x_div_rn_noftz_f32_slowpath
        .type           $__internal_1_$__cuda_sm3x_div_rn_noftz_f32_slowpath,@function
        .size           $__internal_1_$__cuda_sm3x_div_rn_noftz_f32_slowpath,(.L_x_117 - $__internal_1_$__cuda_sm3x_div_rn_noftz_f32_slowpath)
$__internal_1_$__cuda_sm3x_div_rn_noftz_f32_slowpath:
[----:B------:R-:W-:Y:S01]  /*7c50*/  SHF.R.U32.HI R7, RZ, 0x17, R0 ;  /* 0x00000017ff077819 */ /* 0x000fe20000011600 */
[----:B------:R-:W-:Y:S01]  /*7c60*/  BSSY.RECONVERGENT B1, `(.L_x_104) ;  /* 0x0000063000017945 */ /* 0x000fe20003800200 */
[----:B------:R-:W-:Y:S02]  /*7c70*/  SHF.R.U32.HI R12, RZ, 0x17, R3 ;  /* 0x00000017ff0c7819 */ /* 0x000fe40000011603 */
[----:B------:R-:W-:Y:S02]  /*7c80*/  LOP3.LUT R7, R7, 0xff, RZ, 0xc0, !PT ;  /* 0x000000ff07077812 */ /* 0x000fe400078ec0ff */
[----:B------:R-:W-:Y:S02]  /*7c90*/  LOP3.LUT R12, R12, 0xff, RZ, 0xc0, !PT ;  /* 0x000000ff0c0c7812 */ /* 0x000fe400078ec0ff */
[----:B------:R-:W-:-:S03]  /*7ca0*/  IADD3 R17, PT, PT, R7, -0x1, RZ ;  /* 0xffffffff07117810 */ /* 0x000fc60007ffe0ff */
[----:B------:R-:W-:Y:S01]  /*7cb0*/  VIADD R9, R12, 0xffffffff ;  /* 0xffffffff0c097836 */ /* 0x000fe20000000000 */
[----:B------:R-:W-:-:S04]  /*7cc0*/  ISETP.GT.U32.AND P0, PT, R17, 0xfd, PT ;  /* 0x000000fd1100780c */ /* 0x000fc80003f04070 */
[----:B------:R-:W-:-:S13]  /*7cd0*/  ISETP.GT.U32.OR P0, PT, R9, 0xfd, P0 ;  /* 0x000000fd0900780c */ /* 0x000fda0000704470 */
[----:B------:R-:W-:Y:S01]  /*7ce0*/  @!P0 MOV R9, RZ ;  /* 0x000000ff00098202 */ /* 0x000fe20000000f00 */
[----:B------:R-:W-:Y:S06]  /*7cf0*/  @!P0 BRA `(.L_x_105) ;  /* 0x0000000000608947 */ /* 0x000fec0003800000 */
[----:B------:R-:W-:Y:S02]  /*7d00*/  FSETP.GTU.FTZ.AND P0, PT, |R3|, +INF , PT ;  /* 0x7f8000000300780b */ /* 0x000fe40003f1c200 */
[----:B------:R-:W-:-:S04]  /*7d10*/  FSETP.GTU.FTZ.AND P1, PT, |R0|, +INF , PT ;  /* 0x7f8000000000780b */ /* 0x000fc80003f3c200 */
[----:B------:R-:W-:-:S13]  /*7d20*/  PLOP3.LUT P0, PT, P0, P1, PT, 0xf8, 0x8f ;  /* 0x00000000008f781c */ /* 0x000fda0000703f70 */
[----:B------:R-:W-:Y:S05]  /*7d30*/  @P0 BRA `(.L_x_106) ;  /* 0x0000000400500947 */ /* 0x000fea0003800000 */
[----:B------:R-:W-:-:S13]  /*7d40*/  LOP3.LUT P0, RZ, R0, 0x7fffffff, R3, 0xc8, !PT ;  /* 0x7fffffff00ff7812 */ /* 0x000fda000780c803 */
[----:B------:R-:W-:Y:S05]  /*7d50*/  @!P0 BRA `(.L_x_107) ;  /* 0x0000000400408947 */ /* 0x000fea0003800000 */
[C---:B------:R-:W-:Y:S02]  /*7d60*/  FSETP.NEU.FTZ.AND P2, PT, |R3|.reuse, +INF , PT ;  /* 0x7f8000000300780b */ /* 0x040fe40003f5d200 */
[----:B------:R-:W-:Y:S02]  /*7d70*/  FSETP.NEU.FTZ.AND P1, PT, |R0|, +INF , PT ;  /* 0x7f8000000000780b */ /* 0x000fe40003f3d200 */
[----:B------:R-:W-:-:S11]  /*7d80*/  FSETP.NEU.FTZ.AND P0, PT, |R3|, +INF , PT ;  /* 0x7f8000000300780b */ /* 0x000fd60003f1d200 */
[----:B------:R-:W-:Y:S05]  /*7d90*/  @!P1 BRA !P2, `(.L_x_107) ;  /* 0x0000000400309947 */ /* 0x000fea0005000000 */
[----:B------:R-:W-:-:S04]  /*7da0*/  LOP3.LUT P2, RZ, R3, 0x7fffffff, RZ, 0xc0, !PT ;  /* 0x7fffffff03ff7812 */ /* 0x000fc8000784c0ff */
[----:B------:R-:W-:-:S13]  /*7db0*/  PLOP3.LUT P1, PT, P1, P2, PT, 0x2f, 0xf2 ;  /* 0x0000000000f2781c */ /* 0x000fda0000f24577 */
[----:B------:R-:W-:Y:S05]  /*7dc0*/  @P1 BRA `(.L_x_108) ;  /* 0x00000004001c1947 */ /* 0x000fea0003800000 */
[----:B------:R-:W-:-:S04]  /*7dd0*/  LOP3.LUT P1, RZ, R0, 0x7fffffff, RZ, 0xc0, !PT ;  /* 0x7fffffff00ff7812 */ /* 0x000fc8000782c0ff */
[----:B------:R-:W-:-:S13]  /*7de0*/  PLOP3.LUT P0, PT, P0, P1, PT, 0x2f, 0xf2 ;  /* 0x0000000000f2781c */ /* 0x000fda0000702577 */
[----:B------:R-:W-:Y:S05]  /*7df0*/  @P0 BRA `(.L_x_109) ;  /* 0x0000000400040947 */ /* 0x000fea0003800000 */
[----:B------:R-:W-:Y:S01]  /*7e00*/  VIADD R9, R12, 0xffffffff ;  /* 0xffffffff0c097836 */ /* 0x000fe20000000000 */
[----:B------:R-:W-:-:S04]  /*7e10*/  ISETP.GE.AND P1, PT, R17, RZ, PT ;  /* 0x000000ff1100720c */ /* 0x000fc80003f26270 */
[----:B------:R-:W-:-:S09]  /*7e20*/  ISETP.GE.AND P0, PT, R9, RZ, PT ;  /* 0x000000ff0900720c */ /* 0x000fd20003f06270 */
[----:B------:R-:W-:-:S04]  /*7e30*/  @!P1 FFMA R0, R0, 1.84467440737095516160e+19, RZ ;  /* 0x5f80000000009823 */ /* 0x000fc800000000ff */
[----:B------:R-:W-:Y:S01]  /*7e40*/  @P0 MOV R9, RZ ;  /* 0x000000ff00090202 */ /* 0x000fe20000000f00 */
[----:B------:R-:W-:Y:S02]  /*7e50*/  @!P0 IMAD.MOV.U32 R9, RZ, RZ, -0x40 ;  /* 0xffffffc0ff098424 */ /* 0x000fe400078e00ff */
[----:B------:R-:W-:-:S03]  /*7e60*/  @!P0 FFMA R3, R3, 1.84467440737095516160e+19, RZ ;  /* 0x5f80000003038823 */ /* 0x000fc600000000ff */
[----:B------:R-:W-:-:S07]  /*7e70*/  @!P1 IADD3 R9, PT, PT, R9, 0x40, RZ ;  /* 0x0000004009099810 */ /* 0x000fce0007ffe0ff */
.L_x_105:
[----:B------:R-:W-:Y:S01]  /*7e80*/  LEA R17, R7, 0xc0800000, 0x17 ;  /* 0xc080000007117811 */ /* 0x000fe200078eb8ff */
[----:B------:R-:W-:Y:S01]  /*7e90*/  BSSY.RECONVERGENT B2, `(.L_x_110) ;  /* 0x0000036000027945 */ /* 0x000fe20003800200 */
[----:B------:R-:W-:-:S03]  /*7ea0*/  IADD3 R12, PT, PT, R12, -0x7f, RZ ;  /* 0xffffff810c0c7810 */ /* 0x000fc60007ffe0ff */
[----:B------:R-:W-:Y:S02]  /*7eb0*/  IMAD.IADD R22, R0, 0x1, -R17 ;  /* 0x0000000100167824 */ /* 0x000fe400078e0a11 */
[C---:B------:R-:W-:Y:S01]  /*7ec0*/  IMAD R0, R12.reuse, -0x800000, R3 ;  /* 0xff8000000c007824 */ /* 0x040fe200078e0203 */
[----:B------:R-:W-:Y:S01]  /*7ed0*/  IADD3 R12, PT, PT, R12, 0x7f, -R7 ;  /* 0x0000007f0c0c7810 */ /* 0x000fe20007ffe807 */
[----:B------:R-:W0:Y:S01]  /*7ee0*/  MUFU.RCP R20, R22 ;  /* 0x0000001600147308 */ /* 0x000e220000001000 */
[----:B------:R-:W-:-:S03]  /*7ef0*/  FADD.FTZ R17, -R22, -RZ ;  /* 0x800000ff16117221 */ /* 0x000fc60000010100 */
[----:B------:R-:W-:Y:S02]  /*7f00*/  IMAD.IADD R9, R12, 0x1, R9 ;  /* 0x000000010c097824 */ /* 0x000fe400078e0209 */
[----:B0-----:R-:W-:-:S04]  /*7f10*/  FFMA R21, R20, R17, 1 ;  /* 0x3f80000014157423 */ /* 0x001fc80000000011 */
[----:B------:R-:W-:-:S04]  /*7f20*/  FFMA R3, R20, R21, R20 ;  /* 0x0000001514037223 */ /* 0x000fc80000000014 */
[----:B------:R-:W-:-:S04]  /*7f30*/  FFMA R20, R0, R3, RZ ;  /* 0x0000000300147223 */ /* 0x000fc800000000ff */
[----:B------:R-:W-:-:S04]  /*7f40*/  FFMA R21, R17, R20, R0 ;  /* 0x0000001411157223 */ /* 0x000fc80000000000 */
[----:B------:R-:W-:-:S04]  /*7f50*/  FFMA R20, R3, R21, R20 ;  /* 0x0000001503147223 */ /* 0x000fc80000000014 */
[----:B------:R-:W-:-:S04]  /*7f60*/  FFMA R17, R17, R20, R0 ;  /* 0x0000001411117223 */ /* 0x000fc80000000000 */
[----:B------:R-:W-:-:S05]  /*7f70*/  FFMA R0, R3, R17, R20 ;  /* 0x0000001103007223 */ /* 0x000fca0000000014 */
[----:B------:R-:W-:-:S04]  /*7f80*/  SHF.R.U32.HI R7, RZ, 0x17, R0 ;  /* 0x00000017ff077819 */ /* 0x000fc80000011600 */
[----:B------:R-:W-:-:S04]  /*7f90*/  LOP3.LUT R12, R7, 0xff, RZ, 0xc0, !PT ;  /* 0x000000ff070c7812 */ /* 0x000fc800078ec0ff */
[----:B------:R-:W-:-:S05]  /*7fa0*/  IADD3 R7, PT, PT, R12, R9, RZ ;  /* 0x000000090c077210 */ /* 0x000fca0007ffe0ff */
[----:B------:R-:W-:-:S05]  /*7fb0*/  VIADD R12, R7, 0xffffffff ;  /* 0xffffffff070c7836 */ /* 0x000fca0000000000 */
[----:B------:R-:W-:-:S13]  /*7fc0*/  ISETP.GE.U32.AND P0, PT, R12, 0xfe, PT ;  /* 0x000000fe0c00780c */ /* 0x000fda0003f06070 */
[----:B------:R-:W-:Y:S05]  /*7fd0*/  @!P0 BRA `(.L_x_111) ;  /* 0x0000000000808947 */ /* 0x000fea0003800000 */
[----:B------:R-:W-:-:S13]  /*7fe0*/  ISETP.GT.AND P0, PT, R7, 0xfe, PT ;  /* 0x000000fe0700780c */ /* 0x000fda0003f04270 */
[----:B------:R-:W-:Y:S05]  /*7ff0*/  @P0 BRA `(.L_x_112) ;  /* 0x00000000006c0947 */ /* 0x000fea0003800000 */
[----:B------:R-:W-:-:S13]  /*8000*/  ISETP.GE.AND P0, PT, R7, 0x1, PT ;  /* 0x000000010700780c */ /* 0x000fda0003f06270 */
[----:B------:R-:W-:Y:S05]  /*8010*/  @P0 BRA `(.L_x_113) ;  /* 0x0000000000740947 */ /* 0x000fea0003800000 */
[----:B------:R-:W-:Y:S02]  /*8020*/  ISETP.GE.AND P0, PT, R7, -0x18, PT ;  /* 0xffffffe80700780c */ /* 0x000fe40003f06270 */
[----:B------:R-:W-:-:S11]  /*8030*/  LOP3.LUT R0, R0, 0x80000000, RZ, 0xc0, !PT ;  /* 0x8000000000007812 */ /* 0x000fd600078ec0ff */
[----:B------:R-:W-:Y:S05]  /*8040*/  @!P0 BRA `(.L_x_113) ;  /* 0x0000000000688947 */ /* 0x000fea0003800000 */
[CCC-:B------:R-:W-:Y:S01]  /*8050*/  FFMA.RZ R9, R3.reuse, R17.reuse, R20.reuse ;  /* 0x0000001103097223 */ /* 0x1c0fe2000000c014 */
[CCC-:B------:R-:W-:Y:S01]  /*8060*/  FFMA.RP R12, R3.reuse, R17.reuse, R20.reuse ;  /* 0x00000011030c7223 */ /* 0x1c0fe20000008014 */
[----:B------:R-:W-:Y:S01]  /*8070*/  FFMA.RM R17, R3, R17, R20 ;  /* 0x0000001103117223 */ /* 0x000fe20000004014 */
[----:B------:R-:W-:Y:S02]  /*8080*/  IADD3 R3, PT, PT, R7, 0x20, RZ ;  /* 0x0000002007037810 */ /* 0x000fe40007ffe0ff */
[----:B------:R-:W-:Y:S02]  /*8090*/  LOP3.LUT R9, R9, 0x7fffff, RZ, 0xc0, !PT ;  /* 0x007fffff09097812 */ /* 0x000fe400078ec0ff */
[----:B------:R-:W-:Y:S02]  /*80a0*/  ISETP.NE.AND P2, PT, R7, RZ, PT ;  /* 0x000000ff0700720c */ /* 0x000fe40003f45270 */
[----:B------:R-:W-:Y:S02]  /*80b0*/  LOP3.LUT R20, R9, 0x800000, RZ, 0xfc, !PT ;  /* 0x0080000009147812 */ /* 0x000fe400078efcff */
[----:B------:R-:W-:Y:S01]  /*80c0*/  ISETP.NE.AND P1, PT, R7, RZ, PT ;  /* 0x000000ff0700720c */ /* 0x000fe20003f25270 */
[----:B------:R-:W-:Y:S01]  /*80d0*/  IMAD.MOV R7, RZ, RZ, -R7 ;  /* 0x000000ffff077224 */ /* 0x000fe200078e0a07 */
[----:B------:R-:W-:-:S02]  /*80e0*/  SHF.L.U32 R3, R20, R3, RZ ;  /* 0x0000000314037219 */ /* 0x000fc400000006ff */
[----:B------:R-:W-:Y:S02]  /*80f0*/  FSETP.NEU.FTZ.AND P0, PT, R12, R17, PT ;  /* 0x000000110c00720b */ /* 0x000fe40003f1d000 */
[----:B------:R-:W-:Y:S02]  /*8100*/  SEL R7, R7, RZ, P2 ;  /* 0x000000ff07077207 */ /* 0x000fe40001000000 */
[----:B------:R-:W-:Y:S02]  /*8110*/  ISETP.NE.AND P1, PT, R3, RZ, P1 ;  /* 0x000000ff0300720c */ /* 0x000fe40000f25270 */
[----:B------:R-:W-:Y:S02]  /*8120*/  SHF.R.U32.HI R20, RZ, R7, R20 ;  /* 0x00000007ff147219 */ /* 0x000fe40000011614 */
[----:B------:R-:W-:Y:S02]  /*8130*/  PLOP3.LUT P0, PT, P0, P1, PT, 0xf8, 0x8f ;  /* 0x00000000008f781c */ /* 0x000fe40000703f70 */
[----:B------:R-:W-:-:S02]  /*8140*/  SHF.R.U32.HI R7, RZ, 0x1, R20 ;  /* 0x00000001ff077819 */ /* 0x000fc40000011614 */
[----:B------:R-:W-:-:S04]  /*8150*/  SEL R12, RZ, 0x1, !P0 ;  /* 0x00000001ff0c7807 */ /* 0x000fc80004000000 */
[----:B------:R-:W-:-:S04]  /*8160*/  LOP3.LUT R3, R12, 0x1, R7, 0xf8, !PT ;  /* 0x000000010c037812 */ /* 0x000fc800078ef807 */
[----:B------:R-:W-:-:S04]  /*8170*/  LOP3.LUT R20, R3, R20, RZ, 0xc0, !PT ;  /* 0x0000001403147212 */ /* 0x000fc800078ec0ff */
[----:B------:R-:W-:-:S04]  /*8180*/  IADD3 R7, PT, PT, R7, R20, RZ ;  /* 0x0000001407077210 */ /* 0x000fc80007ffe0ff */
[----:B------:R-:W-:Y:S01]  /*8190*/  LOP3.LUT R0, R7, R0, RZ, 0xfc, !PT ;  /* 0x0000000007007212 */ /* 0x000fe200078efcff */
[----:B------:R-:W-:Y:S06]  /*81a0*/  BRA `(.L_x_113) ;  /* 0x0000000000107947 */ /* 0x000fec0003800000 */
.L_x_112:
[----:B------:R-:W-:-:S04]  /*81b0*/  LOP3.LUT R0, R0, 0x80000000, RZ, 0xc0, !PT ;  /* 0x8000000000007812 */ /* 0x000fc800078ec0ff */
[----:B------:R-:W-:Y:S01]  /*81c0*/  LOP3.LUT R0, R0, 0x7f800000, RZ, 0xfc, !PT ;  /* 0x7f80000000007812 */ /* 0x000fe200078efcff */
[----:B------:R-:W-:Y:S06]  /*81d0*/  BRA `(.L_x_113) ;  /* 0x0000000000047947 */ /* 0x000fec0003800000 */
.L_x_111:
[----:B------:R-:W-:-:S07]  /*81e0*/  IMAD R0, R9, 0x800000, R0 ;  /* 0x0080000009007824 */ /* 0x000fce00078e0200 */
.L_x_113:
[----:B------:R-:W-:Y:S05]  /*81f0*/  BSYNC.RECONVERGENT B2 ;  /* 0x0000000000027941 */ /* 0x000fea0003800200 */
.L_x_110:
[----:B------:R-:W-:Y:S05]  /*8200*/  BRA `(.L_x_114) ;  /* 0x0000000000207947 */ /* 0x000fea0003800000 */
.L_x_109:
[----:B------:R-:W-:-:S04]  /*8210*/  LOP3.LUT R0, R0, 0x80000000, R3, 0x48, !PT ;  /* 0x8000000000007812 */ /* 0x000fc800078e4803 */
[----:B------:R-:W-:Y:S01]  /*8220*/  LOP3.LUT R0, R0, 0x7f800000, RZ, 0xfc, !PT ;  /* 0x7f80000000007812 */ /* 0x000fe200078efcff */
[----:B------:R-:W-:Y:S06]  /*8230*/  BRA `(.L_x_114) ;  /* 0x0000000000147947 */ /* 0x000fec0003800000 */
.L_x_108:
[----:B------:R-:W-:Y:S01]  /*8240*/  LOP3.LUT R0, R0, 0x80000000, R3, 0x48, !PT ;  /* 0x8000000000007812 */ /* 0x000fe200078e4803 */
[----:B------:R-:W-:Y:S06]  /*8250*/  BRA `(.L_x_114) ;  /* 0x00000000000c7947 */ /* 0x000fec0003800000 */
.L_x_107:
[----:B------:R-:W0:Y:S01]  /*8260*/  MUFU.RSQ R0, -QNAN ;  /* 0xffc0000000007908 */ /* 0x000e220000001400 */
[----:B------:R-:W-:Y:S05]  /*8270*/  BRA `(.L_x_114) ;  /* 0x0000000000047947 */ /* 0x000fea0003800000 */
.L_x_106:
[----:B------:R-:W-:-:S07]  /*8280*/  FADD.FTZ R0, R3, R0 ;  /* 0x0000000003007221 */ /* 0x000fce0000010000 */
.L_x_114:
[----:B------:R-:W-:Y:S05]  /*8290*/  BSYNC.RECONVERGENT B1 ;  /* 0x0000000000017941 */ /* 0x000fea0003800200 */
.L_x_104:
[----:B------:R-:W-:-:S04]  /*82a0*/  HFMA2 R9, -RZ, RZ, 0, 0 ;  /* 0x00000000ff097431 */ /* 0x000fc800000001ff */
[----:B0-----:R-:W-:Y:S05]  /*82b0*/  RET.REL.NODEC R8 `(_Z12renderKernelPhiif) ;  /* 0xffffff7c08507950 */ /* 0x001fea0003c3ffff */
.L_x_115:
[----:B------:R-:W-:-:S00]  /*82c0*/  BRA `(.L_x_115) ;  /* 0xfffffffc00fc7947 */ /* 0x000fc0000383ffff */
[----:B------:R-:W-:-:S00]  /*82d0*/  NOP ;  /* 0x0000000000007918 */ /* 0x000fc00000000000 */
        /* <DEDUP_REMOVED lines=10> */
.L_x_117:


//--------------------- .nv.global.init           --------------------------
	.section	.nv.global.init,"aw",@progbits
	.align	4
.nv.global.init:
	.type		__cudart_i2opi_f,@object
	.size		__cudart_i2opi_f,(.L_0 - __cudart_i2opi_f)
__cudart_i2opi_f:
        /*0000*/ 	.byte	0x41, 0x90, 0x43, 0x3c, 0x99, 0x95, 0x62, 0xdb, 0xc0, 0xdd, 0x34, 0xf5, 0xd1, 0x57, 0x27, 0xfc
        /*0010*/ 	.byte	0x29, 0x15, 0x44, 0x4e, 0x6e, 0x83, 0xf9, 0xa2
.L_0:


//--------------------- .nv.shared.reserved.0     --------------------------
	.section	.nv.shared.reserved.0,"aw",@nobits
	.weak		__nv_reservedSMEM_offset_0_alias
	.size		__nv_reservedSMEM_offset_0_alias, 0, 64
	.other		__nv_reservedSMEM_offset_0_alias,@"STO_CUDA_RESERVED_SHARED STV_DEFAULT"
__nv_reservedSMEM_offset_0_alias:
	.zero		0
	.zero		64


//--------------------- .nv.constant0._Z12renderKernelPhiif --------------------------
	.section	.nv.constant0._Z12renderKernelPhiif,"a",@progbits
	.sectionflags	@""
	.align	4
.nv.constant0._Z12renderKernelPhiif:
	.zero		916


//--------------------- SYMBOLS --------------------------

	.type		.nv.reservedSmem.offset0,@object
	.size		.nv.reservedSmem.offset0,0x4
